	.target	sm_90a

	.elftype	@"ET_EXEC"


//--------------------- .note.nv.tkinfo           --------------------------
	.section	.note.nv.tkinfo,"",@"SHT_NOTE"
	.sectionflags	@"SHF_NOTE_NV_TKINFO"
	.tkinfo
        /*0018*/ 	.word	0x00000002
        /*0030*/ 	.string	""
        /*0030*/ 	.string	"ptxas"
        /*0030*/ 	.string	"Cuda compilation tools, release 13.0, V13.0.88"
        /*0030*/ 	.string	"Build cuda_13.0.r13.0/compiler.36424714_0"
        /*0030*/ 	.string	"-arch sm_90a -m 64 "



//--------------------- .note.nv.cuinfo           --------------------------
	.section	.note.nv.cuinfo,"",@"SHT_NOTE"
	.sectionflags	@"SHF_NOTE_NV_CUINFO"
        /*0018*/ 	.short	0x0002
        /*001a*/ 	.short	0x005a
        /*001c*/ 	.short	0x0082
	.zero		2


//--------------------- .nv.info                  --------------------------
	.section	.nv.info,"",@"SHT_CUDA_INFO"
	.align	4


	//----- nvinfo : EIATTR_REGCOUNT
	.align		4
        /*0000*/ 	.byte	0x04, 0x2f
        /*0002*/ 	.short	(.L_15 - .L_14)
	.align		4
.L_14:
        /*0004*/ 	.word	index@(_ZN7cutlass13device_kernelINS_4gemm6kernel13GemmUniversalIN4cute5tupleIJiiiiEEENS1_10collective13CollectiveMmaINS1_34MainloopSm90TmaGmmaWarpSpecializedILi5ENS5_IJNS4_1CILi1EEESB_SB_EEENS1_35KernelTmaWarpSpecializedCooperativeEEENS5_IJNSA_ILi256EEENSA_ILi128EEENSA_ILi32EEEEEEaNS5_IJlSB_lEEEaSJ_NS4_8TiledMMAINS4_8MMA_AtomIJNS4_4SM904GMMA27MMA_64x128x32_S32S8S8_SS_TNEEEENS4_6LayoutINS5_IJNSA_ILi2EEESB_SB_EEENS5_IJSB_NSA_ILi0EEEST_EEEEENS5_IJNS4_10UnderscoreESW_SW_EEEEENS4_13SM90_TMA_LOADENS4_14ComposedLayoutINS4_7SwizzleILi1ELi4ELi3EEENS4_18smem_ptr_flag_bitsILi8EEENSQ_INS5_IJNSA_ILi8EEESH_EEENS5_IJSH_SB_EEEEEEEvNS4_8identityESZ_S19_vS1A_EENS_8epilogue10collective6detail29Sm90TmaWarpSpecializedAdapterINS1D_15DefaultEpilogueIaSJ_SJ_NS1C_6thread17LinearCombinationIaLi1EiiLNS1H_9ScaleType4KindE0ELNS_15FloatRoundStyleE2EaEENS1_15EpilogueDefaultEEEEEvvEEEEvNT_6ParamsE)
        /*0008*/ 	.word	0x000000a8


	//----- nvinfo : EIATTR_FRAME_SIZE
	.align		4
.L_15:
        /*000c*/ 	.byte	0x04, 0x11
        /*000e*/ 	.short	(.L_17 - .L_16)
	.align		4
.L_16:
        /*0010*/ 	.word	index@(_ZN7cutlass13device_kernelINS_4gemm6kernel13GemmUniversalIN4cute5tupleIJiiiiEEENS1_10collective13CollectiveMmaINS1_34MainloopSm90TmaGmmaWarpSpecializedILi5ENS5_IJNS4_1CILi1EEESB_SB_EEENS1_35KernelTmaWarpSpecializedCooperativeEEENS5_IJNSA_ILi256EEENSA_ILi128EEENSA_ILi32EEEEEEaNS5_IJlSB_lEEEaSJ_NS4_8TiledMMAINS4_8MMA_AtomIJNS4_4SM904GMMA27MMA_64x128x32_S32S8S8_SS_TNEEEENS4_6LayoutINS5_IJNSA_ILi2EEESB_SB_EEENS5_IJSB_NSA_ILi0EEEST_EEEEENS5_IJNS4_10UnderscoreESW_SW_EEEEENS4_13SM90_TMA_LOADENS4_14ComposedLayoutINS4_7SwizzleILi1ELi4ELi3EEENS4_18smem_ptr_flag_bitsILi8EEENSQ_INS5_IJNSA_ILi8EEESH_EEENS5_IJSH_SB_EEEEEEEvNS4_8identityESZ_S19_vS1A_EENS_8epilogue10collective6detail29Sm90TmaWarpSpecializedAdapterINS1D_15DefaultEpilogueIaSJ_SJ_NS1C_6thread17LinearCombinationIaLi1EiiLNS1H_9ScaleType4KindE0ELNS_15FloatRoundStyleE2EaEENS1_15EpilogueDefaultEEEEEvvEEEEvNT_6ParamsE)
        /*0014*/ 	.word	0x00000000


	//----- nvinfo : EIATTR_MIN_STACK_SIZE
	.align		4
.L_17:
        /*0018*/ 	.byte	0x04, 0x12
        /*001a*/ 	.short	(.L_19 - .L_18)
	.align		4
.L_18:
        /*001c*/ 	.word	index@(_ZN7cutlass13device_kernelINS_4gemm6kernel13GemmUniversalIN4cute5tupleIJiiiiEEENS1_10collective13CollectiveMmaINS1_34MainloopSm90TmaGmmaWarpSpecializedILi5ENS5_IJNS4_1CILi1EEESB_SB_EEENS1_35KernelTmaWarpSpecializedCooperativeEEENS5_IJNSA_ILi256EEENSA_ILi128EEENSA_ILi32EEEEEEaNS5_IJlSB_lEEEaSJ_NS4_8TiledMMAINS4_8MMA_AtomIJNS4_4SM904GMMA27MMA_64x128x32_S32S8S8_SS_TNEEEENS4_6LayoutINS5_IJNSA_ILi2EEESB_SB_EEENS5_IJSB_NSA_ILi0EEEST_EEEEENS5_IJNS4_10UnderscoreESW_SW_EEEEENS4_13SM90_TMA_LOADENS4_14ComposedLayoutINS4_7SwizzleILi1ELi4ELi3EEENS4_18smem_ptr_flag_bitsILi8EEENSQ_INS5_IJNSA_ILi8EEESH_EEENS5_IJSH_SB_EEEEEEEvNS4_8identityESZ_S19_vS1A_EENS_8epilogue10collective6detail29Sm90TmaWarpSpecializedAdapterINS1D_15DefaultEpilogueIaSJ_SJ_NS1C_6thread17LinearCombinationIaLi1EiiLNS1H_9ScaleType4KindE0ELNS_15FloatRoundStyleE2EaEENS1_15EpilogueDefaultEEEEEvvEEEEvNT_6ParamsE)
        /*0020*/ 	.word	0x00000000
.L_19:


//--------------------- .nv.compat                --------------------------
	.section	.nv.compat,"",@"SHT_CUDA_COMPAT_INFO"
	.align	4
        /*0000*/ 	.byte	0x02, 0x09, 0x01, 0x00, 0x02, 0x02, 0x04, 0x00, 0x02, 0x05, 0x05, 0x00, 0x03, 0x07, 0x01, 0x01
        /*0010*/ 	.byte	0x02, 0x03, 0x01, 0x00, 0x02, 0x06, 0x01, 0x00, 0x04, 0x0b, 0x08, 0x00, 0x00, 0x00, 0x00, 0x00
        /*0020*/ 	.byte	0x00, 0x00, 0x00, 0x00


//--------------------- .nv.info._ZN7cutlass13device_kernelINS_4gemm6kernel13GemmUniversalIN4cute5tupleIJiiiiEEENS1_10collective13CollectiveMmaINS1_34MainloopSm90TmaGmmaWarpSpecializedILi5ENS5_IJNS4_1CILi1EEESB_SB_EEENS1_35KernelTmaWarpSpecializedCooperativeEEENS5_IJNSA_ILi256EEENSA_ILi128EEENSA_ILi32EEEEEEaNS5_IJlSB_lEEEaSJ_NS4_8TiledMMAINS4_8MMA_AtomIJNS4_4SM904GMMA27MMA_64x128x32_S32S8S8_SS_TNEEEENS4_6LayoutINS5_IJNSA_ILi2EEESB_SB_EEENS5_IJSB_NSA_ILi0EEEST_EEEEENS5_IJNS4_10UnderscoreESW_SW_EEEEENS4_13SM90_TMA_LOADENS4_14ComposedLayoutINS4_7SwizzleILi1ELi4ELi3EEENS4_18smem_ptr_flag_bitsILi8EEENSQ_INS5_IJNSA_ILi8EEESH_EEENS5_IJSH_SB_EEEEEEEvNS4_8identityESZ_S19_vS1A_EENS_8epilogue10collective6detail29Sm90TmaWarpSpecializedAdapterINS1D_15DefaultEpilogueIaSJ_SJ_NS1C_6thread17LinearCombinationIaLi1EiiLNS1H_9ScaleType4KindE0ELNS_15FloatRoundStyleE2EaEENS1_15EpilogueDefaultEEEEEvvEEEEvNT_6ParamsE --------------------------
	.section	.nv.info._ZN7cutlass13device_kernelINS_4gemm6kernel13GemmUniversalIN4cute5tupleIJiiiiEEENS1_10collective13CollectiveMmaINS1_34MainloopSm90TmaGmmaWarpSpecializedILi5ENS5_IJNS4_1CILi1EEESB_SB_EEENS1_35KernelTmaWarpSpecializedCooperativeEEENS5_IJNSA_ILi256EEENSA_ILi128EEENSA_ILi32EEEEEEaNS5_IJlSB_lEEEaSJ_NS4_8TiledMMAINS4_8MMA_AtomIJNS4_4SM904GMMA27MMA_64x128x32_S32S8S8_SS_TNEEEENS4_6LayoutINS5_IJNSA_ILi2EEESB_SB_EEENS5_IJSB_NSA_ILi0EEEST_EEEEENS5_IJNS4_10UnderscoreESW_SW_EEEEENS4_13SM90_TMA_LOADENS4_14ComposedLayoutINS4_7SwizzleILi1ELi4ELi3EEENS4_18smem_ptr_flag_bitsILi8EEENSQ_INS5_IJNSA_ILi8EEESH_EEENS5_IJSH_SB_EEEEEEEvNS4_8identityESZ_S19_vS1A_EENS_8epilogue10collective6detail29Sm90TmaWarpSpecializedAdapterINS1D_15DefaultEpilogueIaSJ_SJ_NS1C_6thread17LinearCombinationIaLi1EiiLNS1H_9ScaleType4KindE0ELNS_15FloatRoundStyleE2EaEENS1_15EpilogueDefaultEEEEEvvEEEEvNT_6ParamsE,"",@"SHT_CUDA_INFO"
	.sectionflags	@""
	.align	4


	//----- nvinfo : EIATTR_CUDA_API_VERSION
	.align		4
        /*0000*/ 	.byte	0x04, 0x37
        /*0002*/ 	.short	(.L_21 - .L_20)
.L_20:
        /*0004*/ 	.word	0x00000082


	//----- nvinfo : EIATTR_KPARAM_INFO
	.align		4
.L_21:
        /*0008*/ 	.byte	0x04, 0x17
        /*000a*/ 	.short	(.L_23 - .L_22)
.L_22:
        /*000c*/ 	.word	0x00000000
        /*0010*/ 	.short	0x0000
        /*0012*/ 	.short	0x0070
        /*0014*/ 	.byte	0x00, 0xf0, 0x01, 0x10


	//----- nvinfo : EIATTR_SPARSE_MMA_MASK
	.align		4
.L_23:
        /*0018*/ 	.byte	0x03, 0x50
        /*001a*/ 	.short	0x0000


	//----- nvinfo : EIATTR_MAXREG_COUNT
	.align		4
        /*001c*/ 	.byte	0x03, 0x1b
        /*001e*/ 	.short	0x00a8


	//----- nvinfo : EIATTR_NUM_BARRIERS
	.align		4
        /*0020*/ 	.byte	0x02, 0x4c
        /*0022*/ 	.byte	0x01
	.zero		1


	//----- nvinfo : EIATTR_EXTERNS
	.align		4
        /*0024*/ 	.byte	0x04, 0x0f
        /*0026*/ 	.short	(.L_25 - .L_24)


	//   ....[0]....
	.align		4
.L_24:
        /*0028*/ 	.word	index@(__assertfail)


	//----- nvinfo : EIATTR_MERCURY_ISA_VERSION
	.align		4
.L_25:
        /*002c*/ 	.byte	0x03, 0x5f
        /*002e*/ 	.short	0x0101


	//----- nvinfo : EIATTR_INT_WARP_WIDE_INSTR_OFFSETS
	.align		4
        /*0030*/ 	.byte	0x04, 0x31
        /*0032*/ 	.short	(.L_27 - .L_26)


	//   ....[0]....
.L_26:
        /*0034*/ 	.word	0x000003d0


	//   ....[1]....
        /*0038*/ 	.word	0x00000400


	//   ....[2]....
        /*003c*/ 	.word	0x000004e0


	//----- nvinfo : EIATTR_COOP_GROUP_MASK_REGIDS
	.align		4
.L_27:
        /*0040*/ 	.byte	0x04, 0x29
        /*0042*/ 	.short	(.L_29 - .L_28)


	//   ....[0]....
.L_28:
        /*0044*/ 	.word	0xffffffff


	//   ....[1]....
        /*0048*/ 	.word	0xffffffff


	//   ....[2]....
        /*004c*/ 	.word	0xffffffff


	//   ....[3]....
        /*0050*/ 	.word	0xffffffff


	//   ....[4]....
        /*0054*/ 	.word	0xffffffff


	//----- nvinfo : EIATTR_COOP_GROUP_INSTR_OFFSETS
	.align		4
.L_29:
        /*0058*/ 	.byte	0x04, 0x28
        /*005a*/ 	.short	(.L_31 - .L_30)


	//   ....[0]....
.L_30:
        /*005c*/ 	.word	0x00000060


	//   ....[1]....
        /*0060*/ 	.word	0x00000070


	//   ....[2]....
        /*0064*/ 	.word	0x00000130


	//   ....[3]....
        /*0068*/ 	.word	0x000002e0


	//   ....[4]....
        /*006c*/ 	.word	0x00000f90


	//----- nvinfo : EIATTR_REG_RECONFIG
	.align		4
.L_31:
        /*0070*/ 	.byte	0x01, 0x54
	.zero		2


	//----- nvinfo : EIATTR_SYSCALL_OFFSETS
	.align		4
        /*0074*/ 	.byte	0x04, 0x46
        /*0076*/ 	.short	(.L_33 - .L_32)


	//   ....[0]....
.L_32:
        /*0078*/ 	.word	0x00001160


	//----- nvinfo : EIATTR_MBARRIER_INSTR_OFFSETS
	.align		4
.L_33:
        /*007c*/ 	.byte	0x04, 0x39
        /*007e*/ 	.short	(.L_35 - .L_34)


	//   ....[0]....
.L_34:
        /*0080*/ 	.word	0x00000230
        /*0084*/ 	.word	0x000000ff
        /*0088*/ 	.word	0x00000000
        /*008c*/ 	.short	0x0100
        /*008e*/ 	.byte	0x08
	.zero		1


	//   ....[1]....
        /*0090*/ 	.word	0x00000240
        /*0094*/ 	.word	0x000000ff
        /*0098*/ 	.word	0x00000028
        /*009c*/ 	.short	0x0100
        /*009e*/ 	.byte	0x08
	.zero		1


	//   ....[2]....
        /*00a0*/ 	.word	0x00000250
        /*00a4*/ 	.word	0x000000ff
        /*00a8*/ 	.word	0x00000008
        /*00ac*/ 	.short	0x0100
        /*00ae*/ 	.byte	0x08
	.zero		1


	//   ....[3]....
        /*00b0*/ 	.word	0x00000260
        /*00b4*/ 	.word	0x000000ff
        /*00b8*/ 	.word	0x00000030
        /*00bc*/ 	.short	0x0100
        /*00be*/ 	.byte	0x08
	.zero		1


	//   ....[4]....
        /*00c0*/ 	.word	0x00000270
        /*00c4*/ 	.word	0x000000ff
        /*00c8*/ 	.word	0x00000010
        /*00cc*/ 	.short	0x0100
        /*00ce*/ 	.byte	0x08
	.zero		1


	//   ....[5]....
        /*00d0*/ 	.word	0x00000280
        /*00d4*/ 	.word	0x000000ff
        /*00d8*/ 	.word	0x00000038
        /*00dc*/ 	.short	0x0100
        /*00de*/ 	.byte	0x08
	.zero		1


	//   ....[6]....
        /*00e0*/ 	.word	0x00000290
        /*00e4*/ 	.word	0x000000ff
        /*00e8*/ 	.word	0x00000018
        /*00ec*/ 	.short	0x0100
        /*00ee*/ 	.byte	0x08
	.zero		1


	//   ....[7]....
        /*00f0*/ 	.word	0x000002a0
        /*00f4*/ 	.word	0x000000ff
        /*00f8*/ 	.word	0x00000040
        /*00fc*/ 	.short	0x0100
        /*00fe*/ 	.byte	0x08
	.zero		1


	//   ....[8]....
        /*0100*/ 	.word	0x000002b0
        /*0104*/ 	.word	0x000000ff
        /*0108*/ 	.word	0x00000020
        /*010c*/ 	.short	0x0100
        /*010e*/ 	.byte	0x08
	.zero		1


	//   ....[9]....
        /*0110*/ 	.word	0x000002c0
        /*0114*/ 	.word	0x000000ff
        /*0118*/ 	.word	0x00000048
        /*011c*/ 	.short	0x0100
        /*011e*/ 	.byte	0x08
	.zero		1


	//   ....[10]....
        /*0120*/ 	.word	0x00000550
        /*0124*/ 	.word	0x000000ff
        /*0128*/ 	.word	0x00000060
        /*012c*/ 	.short	0x0100
        /*012e*/ 	.byte	0x06
	.zero		1


	//   ....[11]....
        /*0130*/ 	.word	0x000005b0
        /*0134*/ 	.word	0x000000ff
        /*0138*/ 	.word	0x00000068
        /*013c*/ 	.short	0x0100
        /*013e*/ 	.byte	0x06
	.zero		1


	//   ....[12]....
        /*0140*/ 	.word	0x00001230
        /*0144*/ 	.word	0x00000003
        /*0148*/ 	.word	0x00000000
        /*014c*/ 	.short	0x010a
        /*014e*/ 	.byte	0x3f
	.zero		1


	//   ....[13]....
        /*0150*/ 	.word	0x00001270
        /*0154*/ 	.word	0x00000003
        /*0158*/ 	.word	0x00000000
        /*015c*/ 	.short	0x010a
        /*015e*/ 	.byte	0x3f
	.zero		1


	//   ....[14]....
        /*0160*/ 	.word	0x00001510
        /*0164*/ 	.word	0x00000005
        /*0168*/ 	.word	0x00000000
        /*016c*/ 	.short	0x010a
        /*016e*/ 	.byte	0x3f
	.zero		1


	//   ....[15]....
        /*0170*/ 	.word	0x00001550
        /*0174*/ 	.word	0x00000005
        /*0178*/ 	.word	0x00000000
        /*017c*/ 	.short	0x010a
        /*017e*/ 	.byte	0x3f
	.zero		1


	//   ....[16]....
        /*0180*/ 	.word	0x00001690
        /*0184*/ 	.word	0x00000004
        /*0188*/ 	.word	0x00000000
        /*018c*/ 	.short	0x0101
        /*018e*/ 	.byte	0x3f
	.zero		1


	//   ....[17]....
        /*0190*/ 	.word	0x00001870
        /*0194*/ 	.word	0x00000000
        /*0198*/ 	.word	0x00000000
        /*019c*/ 	.short	0x0101
        /*019e*/ 	.byte	0x3f
	.zero		1


	//   ....[18]....
        /*01a0*/ 	.word	0x00008f40
        /*01a4*/ 	.word	0x0000000e
        /*01a8*/ 	.word	0x00000028
        /*01ac*/ 	.short	0x010a
        /*01ae*/ 	.byte	0x3f
	.zero		1


	//   ....[19]....
        /*01b0*/ 	.word	0x000092c0
        /*01b4*/ 	.word	0x00000006
        /*01b8*/ 	.word	0x00000068
        /*01bc*/ 	.short	0x0101
        /*01be*/ 	.byte	0x3f
	.zero		1


	//   ....[20]....
        /*01c0*/ 	.word	0x000099f0
        /*01c4*/ 	.word	0x00000007
        /*01c8*/ 	.word	0x00000000
        /*01cc*/ 	.short	0x010a
        /*01ce*/ 	.byte	0x3f
	.zero		1


	//   ....[21]....
        /*01d0*/ 	.word	0x00009a70
        /*01d4*/ 	.word	0x00000009
        /*01d8*/ 	.word	0x00000000
        /*01dc*/ 	.short	0x010a
        /*01de*/ 	.byte	0x3f
	.zero		1


	//   ....[22]....
        /*01e0*/ 	.word	0x00009b00
        /*01e4*/ 	.word	0x00000006
        /*01e8*/ 	.word	0x00000000
        /*01ec*/ 	.short	0x010a
        /*01ee*/ 	.byte	0x3f
	.zero		1


	//   ....[23]....
        /*01f0*/ 	.word	0x00009b90
        /*01f4*/ 	.word	0x00000009
        /*01f8*/ 	.word	0x00000000
        /*01fc*/ 	.short	0x010a
        /*01fe*/ 	.byte	0x3f
	.zero		1


	//   ....[24]....
        /*0200*/ 	.word	0x00009c20
        /*0204*/ 	.word	0x00000003
        /*0208*/ 	.word	0x00000000
        /*020c*/ 	.short	0x010a
        /*020e*/ 	.byte	0x3f
	.zero		1


	//   ....[25]....
        /*0210*/ 	.word	0x00009c80
        /*0214*/ 	.word	0x00000003
        /*0218*/ 	.word	0x00000000
        /*021c*/ 	.short	0x010a
        /*021e*/ 	.byte	0x3f
	.zero		1


	//   ....[26]....
        /*0220*/ 	.word	0x00009cd0
        /*0224*/ 	.word	0x00000005
        /*0228*/ 	.word	0x00000000
        /*022c*/ 	.short	0x010a
        /*022e*/ 	.byte	0x3f
	.zero		1


	//   ....[27]....
        /*0230*/ 	.word	0x00009da0
        /*0234*/ 	.word	0x0000000e
        /*0238*/ 	.word	0x00000028
        /*023c*/ 	.short	0x010a
        /*023e*/ 	.byte	0x3f
	.zero		1


	//   ....[28]....
        /*0240*/ 	.word	0x00009e70
        /*0244*/ 	.word	0x00000007
        /*0248*/ 	.word	0x00000000
        /*024c*/ 	.short	0x010a
        /*024e*/ 	.byte	0x3f
	.zero		1


	//   ....[29]....
        /*0250*/ 	.word	0x00009ec0
        /*0254*/ 	.word	0x00000009
        /*0258*/ 	.word	0x00000000
        /*025c*/ 	.short	0x010a
        /*025e*/ 	.byte	0x3f
	.zero		1


	//   ....[30]....
        /*0260*/ 	.word	0x00009f10
        /*0264*/ 	.word	0x00000006
        /*0268*/ 	.word	0x00000000
        /*026c*/ 	.short	0x010a
        /*026e*/ 	.byte	0x3f
	.zero		1


	//   ....[31]....
        /*0270*/ 	.word	0x00009f60
        /*0274*/ 	.word	0x00000009
        /*0278*/ 	.word	0x00000000
        /*027c*/ 	.short	0x010a
        /*027e*/ 	.byte	0x3f
	.zero		1


	//----- nvinfo : EIATTR_NUM_MBARRIERS
	.align		4
.L_35:
        /*0280*/ 	.byte	0x03, 0x38
        /*0282*/ 	.short	0x000c


	//----- nvinfo : EIATTR_EXIT_INSTR_OFFSETS
	.align		4
        /*0284*/ 	.byte	0x04, 0x1c
        /*0286*/ 	.short	(.L_37 - .L_36)


	//   ....[0]....
.L_36:
        /*0288*/ 	.word	0x00000600


	//   ....[1]....
        /*028c*/ 	.word	0x00000ed0


	//   ....[2]....
        /*0290*/ 	.word	0x000085b0


	//   ....[3]....
        /*0294*/ 	.word	0x00008be0


	//   ....[4]....
        /*0298*/ 	.word	0x00009c70


	//----- nvinfo : EIATTR_MAX_THREADS
	.align		4
.L_37:
        /*029c*/ 	.byte	0x04, 0x05
        /*029e*/ 	.short	(.L_39 - .L_38)
.L_38:
        /*02a0*/ 	.word	0x00000180
        /*02a4*/ 	.word	0x00000001
        /*02a8*/ 	.word	0x00000001


	//----- nvinfo : EIATTR_CRS_STACK_SIZE
	.align		4
.L_39:
        /*02ac*/ 	.byte	0x04, 0x1e
        /*02ae*/ 	.short	(.L_41 - .L_40)
.L_40:
        /*02b0*/ 	.word	0x00000000


	//----- nvinfo : EIATTR_CBANK_PARAM_SIZE
	.align		4
.L_41:
        /*02b4*/ 	.byte	0x03, 0x19
        /*02b6*/ 	.short	0x0470


	//----- nvinfo : EIATTR_PARAM_CBANK
	.align		4
        /*02b8*/ 	.byte	0x04, 0x0a
        /*02ba*/ 	.short	(.L_43 - .L_42)
	.align		4
.L_42:
        /*02bc*/ 	.word	index@(.nv.constant0._ZN7cutlass13device_kernelINS_4gemm6kernel13GemmUniversalIN4cute5tupleIJiiiiEEENS1_10collective13CollectiveMmaINS1_34MainloopSm90TmaGmmaWarpSpecializedILi5ENS5_IJNS4_1CILi1EEESB_SB_EEENS1_35KernelTmaWarpSpecializedCooperativeEEENS5_IJNSA_ILi256EEENSA_ILi128EEENSA_ILi32EEEEEEaNS5_IJlSB_lEEEaSJ_NS4_8TiledMMAINS4_8MMA_AtomIJNS4_4SM904GMMA27MMA_64x128x32_S32S8S8_SS_TNEEEENS4_6LayoutINS5_IJNSA_ILi2EEESB_SB_EEENS5_IJSB_NSA_ILi0EEEST_EEEEENS5_IJNS4_10UnderscoreESW_SW_EEEEENS4_13SM90_TMA_LOADENS4_14ComposedLayoutINS4_7SwizzleILi1ELi4ELi3EEENS4_18smem_ptr_flag_bitsILi8EEENSQ_INS5_IJNSA_ILi8EEESH_EEENS5_IJSH_SB_EEEEEEEvNS4_8identityESZ_S19_vS1A_EENS_8epilogue10collective6detail29Sm90TmaWarpSpecializedAdapterINS1D_15DefaultEpilogueIaSJ_SJ_NS1C_6thread17LinearCombinationIaLi1EiiLNS1H_9ScaleType4KindE0ELNS_15FloatRoundStyleE2EaEENS1_15EpilogueDefaultEEEEEvvEEEEvNT_6ParamsE)
        /*02c0*/ 	.short	0x0210
        /*02c2*/ 	.short	0x0470


	//----- nvinfo : EIATTR_SW_WAR
	.align		4
.L_43:
        /*02c4*/ 	.byte	0x04, 0x36
        /*02c6*/ 	.short	(.L_45 - .L_44)
.L_44:
        /*02c8*/ 	.word	0x00000008
.L_45:


//--------------------- .nv.callgraph             --------------------------
	.section	.nv.callgraph,"",@"SHT_CUDA_CALLGRAPH"
	.align	4
	.sectionentsize	8
	.align		4
        /*0000*/ 	.word	0x00000000
	.align		4
        /*0004*/ 	.word	0xffffffff
	.align		4
        /*0008*/ 	.word	index@(_ZN7cutlass13device_kernelINS_4gemm6kernel13GemmUniversalIN4cute5tupleIJiiiiEEENS1_10collective13CollectiveMmaINS1_34MainloopSm90TmaGmmaWarpSpecializedILi5ENS5_IJNS4_1CILi1EEESB_SB_EEENS1_35KernelTmaWarpSpecializedCooperativeEEENS5_IJNSA_ILi256EEENSA_ILi128EEENSA_ILi32EEEEEEaNS5_IJlSB_lEEEaSJ_NS4_8TiledMMAINS4_8MMA_AtomIJNS4_4SM904GMMA27MMA_64x128x32_S32S8S8_SS_TNEEEENS4_6LayoutINS5_IJNSA_ILi2EEESB_SB_EEENS5_IJSB_NSA_ILi0EEEST_EEEEENS5_IJNS4_10UnderscoreESW_SW_EEEEENS4_13SM90_TMA_LOADENS4_14ComposedLayoutINS4_7SwizzleILi1ELi4ELi3EEENS4_18smem_ptr_flag_bitsILi8EEENSQ_INS5_IJNSA_ILi8EEESH_EEENS5_IJSH_SB_EEEEEEEvNS4_8identityESZ_S19_vS1A_EENS_8epilogue10collective6detail29Sm90TmaWarpSpecializedAdapterINS1D_15DefaultEpilogueIaSJ_SJ_NS1C_6thread17LinearCombinationIaLi1EiiLNS1H_9ScaleType4KindE0ELNS_15FloatRoundStyleE2EaEENS1_15EpilogueDefaultEEEEEvvEEEEvNT_6ParamsE)
	.align		4
        /*000c*/ 	.word	index@(__assertfail)
	.align		4
        /*0010*/ 	.word	0x00000000
	.align		4
        /*0014*/ 	.word	0xfffffffe
	.align		4
        /*0018*/ 	.word	0x00000000
	.align		4
        /*001c*/ 	.word	0xfffffffd
	.align		4
        /*0020*/ 	.word	0x00000000
	.align		4
        /*0024*/ 	.word	0xfffffffc


//--------------------- .nv.constant4             --------------------------
	.section	.nv.constant4,"a",@progbits
	.align	8
	.align		8
.nv.constant4:
        /*0000*/ 	.dword	__assertfail
	.align		8
        /*0008*/ 	.dword	__unnamed_1
	.align		8
        /*0010*/ 	.dword	_ZN39_INTERNAL_f2d3f6c6_4_k_cu_f6d4eb04_66714cuda3std3__45__cpo5beginE
	.align		8
        /*0018*/ 	.dword	_ZN39_INTERNAL_f2d3f6c6_4_k_cu_f6d4eb04_66714cuda3std3__45__cpo3endE
	.align		8
        /*0020*/ 	.dword	_ZN39_INTERNAL_f2d3f6c6_4_k_cu_f6d4eb04_66714cuda3std3__45__cpo6cbeginE
	.align		8
        /*0028*/ 	.dword	_ZN39_INTERNAL_f2d3f6c6_4_k_cu_f6d4eb04_66714cuda3std3__45__cpo4cendE
	.align		8
        /*0030*/ 	.dword	_ZN39_INTERNAL_f2d3f6c6_4_k_cu_f6d4eb04_66714cuda3std3__441_GLOBAL__N__f2d3f6c6_4_k_cu_f6d4eb04_66716ignoreE
	.align		8
        /*0038*/ 	.dword	_ZN39_INTERNAL_f2d3f6c6_4_k_cu_f6d4eb04_66714cuda3std3__419piecewise_constructE
	.align		8
        /*0040*/ 	.dword	_ZN39_INTERNAL_f2d3f6c6_4_k_cu_f6d4eb04_66714cuda3std3__48in_placeE
	.align		8
        /*0048*/ 	.dword	_ZN39_INTERNAL_f2d3f6c6_4_k_cu_f6d4eb04_66714cuda3std6ranges3__45__cpo4swapE
	.align		8
        /*0050*/ 	.dword	_ZN39_INTERNAL_f2d3f6c6_4_k_cu_f6d4eb04_66714cuda3std6ranges3__45__cpo9iter_moveE
	.align		8
        /*0058*/ 	.dword	_ZN39_INTERNAL_f2d3f6c6_4_k_cu_f6d4eb04_66714cute7productE
	.align		8
        /*0060*/ 	.dword	_ZN39_INTERNAL_f2d3f6c6_4_k_cu_f6d4eb04_66714cute1_E
	.align		8
        /*0068*/ 	.dword	$str$22
	.align		8
        /*0070*/ 	.dword	$str$23


//--------------------- .text._ZN7cutlass13device_kernelINS_4gemm6kernel13GemmUniversalIN4cute5tupleIJiiiiEEENS1_10collective13CollectiveMmaINS1_34MainloopSm90TmaGmmaWarpSpecializedILi5ENS5_IJNS4_1CILi1EEESB_SB_EEENS1_35KernelTmaWarpSpecializedCooperativeEEENS5_IJNSA_ILi256EEENSA_ILi128EEENSA_ILi32EEEEEEaNS5_IJlSB_lEEEaSJ_NS4_8TiledMMAINS4_8MMA_AtomIJNS4_4SM904GMMA27MMA_64x128x32_S32S8S8_SS_TNEEEENS4_6LayoutINS5_IJNSA_ILi2EEESB_SB_EEENS5_IJSB_NSA_ILi0EEEST_EEEEENS5_IJNS4_10UnderscoreESW_SW_EEEEENS4_13SM90_TMA_LOADENS4_14ComposedLayoutINS4_7SwizzleILi1ELi4ELi3EEENS4_18smem_ptr_flag_bitsILi8EEENSQ_INS5_IJNSA_ILi8EEESH_EEENS5_IJSH_SB_EEEEEEEvNS4_8identityESZ_S19_vS1A_EENS_8epilogue10collective6detail29Sm90TmaWarpSpecializedAdapterINS1D_15DefaultEpilogueIaSJ_SJ_NS1C_6thread17LinearCombinationIaLi1EiiLNS1H_9ScaleType4KindE0ELNS_15FloatRoundStyleE2EaEENS1_15EpilogueDefaultEEEEEvvEEEEvNT_6ParamsE --------------------------
	.section	.text._ZN7cutlass13device_kernelINS_4gemm6kernel13GemmUniversalIN4cute5tupleIJiiiiEEENS1_10collective13CollectiveMmaINS1_34MainloopSm90TmaGmmaWarpSpecializedILi5ENS5_IJNS4_1CILi1EEESB_SB_EEENS1_35KernelTmaWarpSpecializedCooperativeEEENS5_IJNSA_ILi256EEENSA_ILi128EEENSA_ILi32EEEEEEaNS5_IJlSB_lEEEaSJ_NS4_8TiledMMAINS4_8MMA_AtomIJNS4_4SM904GMMA27MMA_64x128x32_S32S8S8_SS_TNEEEENS4_6LayoutINS5_IJNSA_ILi2EEESB_SB_EEENS5_IJSB_NSA_ILi0EEEST_EEEEENS5_IJNS4_10UnderscoreESW_SW_EEEEENS4_13SM90_TMA_LOADENS4_14ComposedLayoutINS4_7SwizzleILi1ELi4ELi3EEENS4_18smem_ptr_flag_bitsILi8EEENSQ_INS5_IJNSA_ILi8EEESH_EEENS5_IJSH_SB_EEEEEEEvNS4_8identityESZ_S19_vS1A_EENS_8epilogue10collective6detail29Sm90TmaWarpSpecializedAdapterINS1D_15DefaultEpilogueIaSJ_SJ_NS1C_6thread17LinearCombinationIaLi1EiiLNS1H_9ScaleType4KindE0ELNS_15FloatRoundStyleE2EaEENS1_15EpilogueDefaultEEEEEvvEEEEvNT_6ParamsE,"ax",@progbits
	.align	128
.text._ZN7cutlass13device_kernelINS_4gemm6kernel13GemmUniversalIN4cute5tupleIJiiiiEEENS1_10collective13CollectiveMmaINS1_34MainloopSm90TmaGmmaWarpSpecializedILi5ENS5_IJNS4_1CILi1EEESB_SB_EEENS1_35KernelTmaWarpSpecializedCooperativeEEENS5_IJNSA_ILi256EEENSA_ILi128EEENSA_ILi32EEEEEEaNS5_IJlSB_lEEEaSJ_NS4_8TiledMMAINS4_8MMA_AtomIJNS4_4SM904GMMA27MMA_64x128x32_S32S8S8_SS_TNEEEENS4_6LayoutINS5_IJNSA_ILi2EEESB_SB_EEENS5_IJSB_NSA_ILi0EEEST_EEEEENS5_IJNS4_10UnderscoreESW_SW_EEEEENS4_13SM90_TMA_LOADENS4_14ComposedLayoutINS4_7SwizzleILi1ELi4ELi3EEENS4_18smem_ptr_flag_bitsILi8EEENSQ_INS5_IJNSA_ILi8EEESH_EEENS5_IJSH_SB_EEEEEEEvNS4_8identityESZ_S19_vS1A_EENS_8epilogue10collective6detail29Sm90TmaWarpSpecializedAdapterINS1D_15DefaultEpilogueIaSJ_SJ_NS1C_6thread17LinearCombinationIaLi1EiiLNS1H_9ScaleType4KindE0ELNS_15FloatRoundStyleE2EaEENS1_15EpilogueDefaultEEEEEvvEEEEvNT_6ParamsE:
        .type           _ZN7cutlass13device_kernelINS_4gemm6kernel13GemmUniversalIN4cute5tupleIJiiiiEEENS1_10collective13CollectiveMmaINS1_34MainloopSm90TmaGmmaWarpSpecializedILi5ENS5_IJNS4_1CILi1EEESB_SB_EEENS1_35KernelTmaWarpSpecializedCooperativeEEENS5_IJNSA_ILi256EEENSA_ILi128EEENSA_ILi32EEEEEEaNS5_IJlSB_lEEEaSJ_NS4_8TiledMMAINS4_8MMA_AtomIJNS4_4SM904GMMA27MMA_64x128x32_S32S8S8_SS_TNEEEENS4_6LayoutINS5_IJNSA_ILi2EEESB_SB_EEENS5_IJSB_NSA_ILi0EEEST_EEEEENS5_IJNS4_10UnderscoreESW_SW_EEEEENS4_13SM90_TMA_LOADENS4_14ComposedLayoutINS4_7SwizzleILi1ELi4ELi3EEENS4_18smem_ptr_flag_bitsILi8EEENSQ_INS5_IJNSA_ILi8EEESH_EEENS5_IJSH_SB_EEEEEEEvNS4_8identityESZ_S19_vS1A_EENS_8epilogue10collective6detail29Sm90TmaWarpSpecializedAdapterINS1D_15DefaultEpilogueIaSJ_SJ_NS1C_6thread17LinearCombinationIaLi1EiiLNS1H_9ScaleType4KindE0ELNS_15FloatRoundStyleE2EaEENS1_15EpilogueDefaultEEEEEvvEEEEvNT_6ParamsE,@function
        .size           _ZN7cutlass13device_kernelINS_4gemm6kernel13GemmUniversalIN4cute5tupleIJiiiiEEENS1_10collective13CollectiveMmaINS1_34MainloopSm90TmaGmmaWarpSpecializedILi5ENS5_IJNS4_1CILi1EEESB_SB_EEENS1_35KernelTmaWarpSpecializedCooperativeEEENS5_IJNSA_ILi256EEENSA_ILi128EEENSA_ILi32EEEEEEaNS5_IJlSB_lEEEaSJ_NS4_8TiledMMAINS4_8MMA_AtomIJNS4_4SM904GMMA27MMA_64x128x32_S32S8S8_SS_TNEEEENS4_6LayoutINS5_IJNSA_ILi2EEESB_SB_EEENS5_IJSB_NSA_ILi0EEEST_EEEEENS5_IJNS4_10UnderscoreESW_SW_EEEEENS4_13SM90_TMA_LOADENS4_14ComposedLayoutINS4_7SwizzleILi1ELi4ELi3EEENS4_18smem_ptr_flag_bitsILi8EEENSQ_INS5_IJNSA_ILi8EEESH_EEENS5_IJSH_SB_EEEEEEEvNS4_8identityESZ_S19_vS1A_EENS_8epilogue10collective6detail29Sm90TmaWarpSpecializedAdapterINS1D_15DefaultEpilogueIaSJ_SJ_NS1C_6thread17LinearCombinationIaLi1EiiLNS1H_9ScaleType4KindE0ELNS_15FloatRoundStyleE2EaEENS1_15EpilogueDefaultEEEEEvvEEEEvNT_6ParamsE,(.L_x_328 - _ZN7cutlass13device_kernelINS_4gemm6kernel13GemmUniversalIN4cute5tupleIJiiiiEEENS1_10collective13CollectiveMmaINS1_34MainloopSm90TmaGmmaWarpSpecializedILi5ENS5_IJNS4_1CILi1EEESB_SB_EEENS1_35KernelTmaWarpSpecializedCooperativeEEENS5_IJNSA_ILi256EEENSA_ILi128EEENSA_ILi32EEEEEEaNS5_IJlSB_lEEEaSJ_NS4_8TiledMMAINS4_8MMA_AtomIJNS4_4SM904GMMA27MMA_64x128x32_S32S8S8_SS_TNEEEENS4_6LayoutINS5_IJNSA_ILi2EEESB_SB_EEENS5_IJSB_NSA_ILi0EEEST_EEEEENS5_IJNS4_10UnderscoreESW_SW_EEEEENS4_13SM90_TMA_LOADENS4_14ComposedLayoutINS4_7SwizzleILi1ELi4ELi3EEENS4_18smem_ptr_flag_bitsILi8EEENSQ_INS5_IJNSA_ILi8EEESH_EEENS5_IJSH_SB_EEEEEEEvNS4_8identityESZ_S19_vS1A_EENS_8epilogue10collective6detail29Sm90TmaWarpSpecializedAdapterINS1D_15DefaultEpilogueIaSJ_SJ_NS1C_6thread17LinearCombinationIaLi1EiiLNS1H_9ScaleType4KindE0ELNS_15FloatRoundStyleE2EaEENS1_15EpilogueDefaultEEEEEvvEEEEvNT_6ParamsE)
        .other          _ZN7cutlass13device_kernelINS_4gemm6kernel13GemmUniversalIN4cute5tupleIJiiiiEEENS1_10collective13CollectiveMmaINS1_34MainloopSm90TmaGmmaWarpSpecializedILi5ENS5_IJNS4_1CILi1EEESB_SB_EEENS1_35KernelTmaWarpSpecializedCooperativeEEENS5_IJNSA_ILi256EEENSA_ILi128EEENSA_ILi32EEEEEEaNS5_IJlSB_lEEEaSJ_NS4_8TiledMMAINS4_8MMA_AtomIJNS4_4SM904GMMA27MMA_64x128x32_S32S8S8_SS_TNEEEENS4_6LayoutINS5_IJNSA_ILi2EEESB_SB_EEENS5_IJSB_NSA_ILi0EEEST_EEEEENS5_IJNS4_10UnderscoreESW_SW_EEEEENS4_13SM90_TMA_LOADENS4_14ComposedLayoutINS4_7SwizzleILi1ELi4ELi3EEENS4_18smem_ptr_flag_bitsILi8EEENSQ_INS5_IJNSA_ILi8EEESH_EEENS5_IJSH_SB_EEEEEEEvNS4_8identityESZ_S19_vS1A_EENS_8epilogue10collective6detail29Sm90TmaWarpSpecializedAdapterINS1D_15DefaultEpilogueIaSJ_SJ_NS1C_6thread17LinearCombinationIaLi1EiiLNS1H_9ScaleType4KindE0ELNS_15FloatRoundStyleE2EaEENS1_15EpilogueDefaultEEEEEvvEEEEvNT_6ParamsE,@"STO_CUDA_ENTRY STV_DEFAULT"
_ZN7cutlass13device_kernelINS_4gemm6kernel13GemmUniversalIN4cute5tupleIJiiiiEEENS1_10collective13CollectiveMmaINS1_34MainloopSm90TmaGmmaWarpSpecializedILi5ENS5_IJNS4_1CILi1EEESB_SB_EEENS1_35KernelTmaWarpSpecializedCooperativeEEENS5_IJNSA_ILi256EEENSA_ILi128EEENSA_ILi32EEEEEEaNS5_IJlSB_lEEEaSJ_NS4_8TiledMMAINS4_8MMA_AtomIJNS4_4SM904GMMA27MMA_64x128x32_S32S8S8_SS_TNEEEENS4_6LayoutINS5_IJNSA_ILi2EEESB_SB_EEENS5_IJSB_NSA_ILi0EEEST_EEEEENS5_IJNS4_10UnderscoreESW_SW_EEEEENS4_13SM90_TMA_LOADENS4_14ComposedLayoutINS4_7SwizzleILi1ELi4ELi3EEENS4_18smem_ptr_flag_bitsILi8EEENSQ_INS5_IJNSA_ILi8EEESH_EEENS5_IJSH_SB_EEEEEEEvNS4_8identityESZ_S19_vS1A_EENS_8epilogue10collective6detail29Sm90TmaWarpSpecializedAdapterINS1D_15DefaultEpilogueIaSJ_SJ_NS1C_6thread17LinearCombinationIaLi1EiiLNS1H_9ScaleType4KindE0ELNS_15FloatRoundStyleE2EaEENS1_15EpilogueDefaultEEEEEvvEEEEvNT_6ParamsE:
[----:B------:R-:W0:Y:S01]  /*0000*/  LDC R1, c[0x0][0x28] ;  /* 0x00000a00ff017b82 */ /* 0x000e220000000800 */
[----:B------:R-:W1:Y:S01]  /*0010*/  S2R R18, SR_TID.X ;  /* 0x0000000000127919 */ /* 0x000e620000002100 */
[----:B------:R-:W-:Y:S01]  /*0020*/  ELECT P0, URZ, PT ;  /* 0x00000000003f782f */ /* 0x000fe20003800000 */
[----:B------:R-:W-:Y:S01]  /*0030*/  BSSY B0, `(.L_x_0) ;  /* 0x000000f000007945 */ /* 0x000fe20003800000 */
[--C-:B-1----:R-:W-:Y:S02]  /*0040*/  SHF.R.U32.HI R0, RZ, 0x5, R18.reuse ;  /* 0x00000005ff007819 */ /* 0x102fe40000011612 */
[----:B------:R-:W-:-:S03]  /*0050*/  SHF.R.U32.HI R2, RZ, 0x7, R18 ;  /* 0x00000007ff027819 */ /* 0x000fc60000011612 */
[----:B------:R-:W1:Y:S04]  /*0060*/  SHFL.IDX PT, R5, R0, RZ, 0x1f ;  /* 0x00001fff00057589 */ /* 0x000e6800000e0000 */
[----:B------:R2:W3:Y:S01]  /*0070*/  SHFL.IDX PT, R8, R2, RZ, 0x1f ;  /* 0x00001fff02087589 */ /* 0x0004e200000e0000 */
[----:B-1----:R-:W-:-:S13]  /*0080*/  ISETP.NE.OR P0, PT, R5, RZ, !P0 ;  /* 0x000000ff0500720c */ /* 0x002fda0004705670 */
[----:B0-23--:R-:W-:Y:S05]  /*0090*/  @P0 BRA `(.L_x_1) ;  /* 0x0000000000200947 */ /* 0x00dfea0003800000 */
[----:B------:R-:W-:Y:S02]  /*00a0*/  ULDC.64 UR4, c[0x0][0x198] ;  /* 0x0000660000047ab9 */ /* 0x000fe40000000a00 */
[----:B------:R-:W-:Y:S02]  /*00b0*/  UIADD3 UR6, UP0, UR4, 0xf0, URZ ;  /* 0x000000f004067890 */ /* 0x000fe4000ff1e03f */
[----:B------:R-:W-:Y:S02]  /*00c0*/  UIADD3 UR4, UP1, UR4, 0x1f0, URZ ;  /* 0x000001f004047890 */ /* 0x000fe4000ff3e03f */
[----:B------:R-:W-:Y:S02]  /*00d0*/  UIADD3.X UR7, URZ, UR5, URZ, UP0, !UPT ;  /* 0x000000053f077290 */ /* 0x000fe400087fe43f */
[----:B------:R-:W-:-:S07]  /*00e0*/  UIADD3.X UR5, URZ, UR5, URZ, UP1, !UPT ;  /* 0x000000053f057290 */ /* 0x000fce0008ffe43f */
[----:B------:R0:W-:Y:S02]  /*00f0*/  UTMACCTL.PF [UR6] ;  /* 0x00000000060079b9 */ /* 0x0001e40008040000 */
[----:B------:R0:W-:Y:S02]  /*0100*/  UTMACCTL.PF [UR4] ;  /* 0x00000000040079b9 */ /* 0x0001e40008040000 */
[----:B0-----:R-:W-:Y:S01]  /*0110*/  NOP ;  /* 0x0000000000007918 */ /* 0x001fe20000000000 */
.L_x_1:
[----:B------:R-:W-:Y:S05]  /*0120*/  BSYNC B0 ;  /* 0x0000000000007941 */ /* 0x000fea0003800000 */
.L_x_0:
[----:B------:R-:W0:Y:S02]  /*0130*/  SHFL.IDX PT, R2, R0, RZ, 0x1f ;  /* 0x00001fff00027589 */ /* 0x000e2400000e0000 */
[----:B0-----:R-:W-:-:S13]  /*0140*/  ISETP.NE.AND P0, PT, R2, RZ, PT ;  /* 0x000000ff0200720c */ /* 0x001fda0003f05270 */
[----:B------:R-:W-:Y:S05]  /*0150*/  @P0 BRA `(.L_x_2) ;  /* 0x0000000000600947 */ /* 0x000fea0003800000 */
[----:B------:R-:W0:Y:S01]  /*0160*/  S2UR UR8, SR_CgaCtaId ;  /* 0x00000000000879c3 */ /* 0x000e220000008800 */
[----:B------:R-:W-:Y:S01]  /*0170*/  UMOV UR4, 0x400 ;  /* 0x0000040000047882 */ /* 0x000fe20000000000 */
[----:B------:R-:W-:Y:S01]  /*0180*/  UMOV UR5, 0x1 ;  /* 0x0000000100057882 */ /* 0x000fe20000000000 */
[----:B------:R-:W-:Y:S01]  /*0190*/  UMOV UR6, 0x100 ;  /* 0x0000010000067882 */ /* 0x000fe20000000000 */
[----:B------:R-:W-:Y:S01]  /*01a0*/  ELECT P0, URZ, PT ;  /* 0x00000000003f782f */ /* 0x000fe20003800000 */
[----:B------:R-:W-:-:S04]  /*01b0*/  UIADD3 UR6, -UR6, 0x100000, URZ ;  /* 0x0010000006067890 */ /* 0x000fc8000fffe13f */
[----:B------:R-:W-:Y:S02]  /*01c0*/  USHF.L.U32 UR7, UR6, 0xb, URZ ;  /* 0x0000000b06077899 */ /* 0x000fe4000800063f */
[----:B------:R-:W-:Y:S02]  /*01d0*/  USHF.L.U32 UR6, UR6, 0x1, URZ ;  /* 0x0000000106067899 */ /* 0x000fe4000800063f */
[----:B0-----:R-:W-:Y:S02]  /*01e0*/  ULEA UR8, UR8, UR4, 0x18 ;  /* 0x0000000408087291 */ /* 0x001fe4000f8ec03f */
[----:B------:R-:W-:-:S04]  /*01f0*/  UIADD3 UR4, -UR5, 0x100000, URZ ;  /* 0x0010000005047890 */ /* 0x000fc8000fffe13f */
[----:B------:R-:W-:Y:S02]  /*0200*/  USHF.L.U32 UR5, UR4, 0xb, URZ ;  /* 0x0000000b04057899 */ /* 0x000fe4000800063f */
[----:B------:R-:W-:Y:S01]  /*0210*/  USHF.L.U32 UR4, UR4, 0x1, URZ ;  /* 0x0000000104047899 */ /* 0x000fe2000800063f */
[----:B------:R-:W0:Y:S11]  /*0220*/  FENCE.VIEW.ASYNC.S ;  /* 0x00000000000073c6 */ /* 0x000e360000000000 */
[----:B0-----:R0:W1:Y:S01]  /*0230*/  SYNCS.EXCH.64 URZ, [UR8], UR4 ;  /* 0x00000004083f75b2 */ /* 0x0010620008000100 */
[----:B------:R0:W2:Y:S01]  /*0240*/  SYNCS.EXCH.64 URZ, [UR8+0x28], UR6 ;  /* 0x00002806083f75b2 */ /* 0x0000a20008000100 */
[----:B------:R0:W3:Y:S01]  /*0250*/  SYNCS.EXCH.64 URZ, [UR8+0x8], UR4 ;  /* 0x00000804083f75b2 */ /* 0x0000e20008000100 */
[----:B------:R0:W4:Y:S01]  /*0260*/  SYNCS.EXCH.64 URZ, [UR8+0x30], UR6 ;  /* 0x00003006083f75b2 */ /* 0x0001220008000100 */
[----:B------:R0:W0:Y:S01]  /*0270*/  SYNCS.EXCH.64 URZ, [UR8+0x10], UR4 ;  /* 0x00001004083f75b2 */ /* 0x0000220008000100 */
[----:B------:R0:W0:Y:S01]  /*0280*/  SYNCS.EXCH.64 URZ, [UR8+0x38], UR6 ;  /* 0x00003806083f75b2 */ /* 0x0000220008000100 */
[----:B------:R0:W0:Y:S01]  /*0290*/  SYNCS.EXCH.64 URZ, [UR8+0x18], UR4 ;  /* 0x00001804083f75b2 */ /* 0x0000220008000100 */
[----:B------:R0:W0:Y:S01]  /*02a0*/  SYNCS.EXCH.64 URZ, [UR8+0x40], UR6 ;  /* 0x00004006083f75b2 */ /* 0x0000220008000100 */
[----:B------:R0:W0:Y:S01]  /*02b0*/  SYNCS.EXCH.64 URZ, [UR8+0x20], UR4 ;  /* 0x00002004083f75b2 */ /* 0x0000220008000100 */
[----:B------:R0:W0:Y:S01]  /*02c0*/  SYNCS.EXCH.64 URZ, [UR8+0x48], UR6 ;  /* 0x00004806083f75b2 */ /* 0x0000220008000100 */
[----:B------:R-:W-:Y:S01]  /*02d0*/  NOP ;  /* 0x0000000000007918 */ /* 0x000fe20000000000 */
.L_x_2:
[----:B------:R-:W5:Y:S01]  /*02e0*/  SHFL.IDX PT, R0, R0, RZ, 0x1f ;  /* 0x00001fff00007589 */ /* 0x000f6200000e0000 */
[----:B------:R-:W-:Y:S01]  /*02f0*/  ELECT P0, URZ, PT ;  /* 0x00000000003f782f */ /* 0x000fe20003800000 */
[----:B------:R-:W1:Y:S01]  /*0300*/  LDC R2, c[0x0][0x65c] ;  /* 0x00019700ff027b82 */ /* 0x000e620000000800 */
[----:B------:R-:W-:Y:S01]  /*0310*/  SHF.R.S32.HI R6, RZ, 0x1f, R5 ;  /* 0x0000001fff067819 */ /* 0x000fe20000011405 */
[----:B------:R-:W2:Y:S01]  /*0320*/  S2R R3, SR_CTAID.Y ;  /* 0x0000000000037919 */ /* 0x000ea20000002600 */
[----:B0-----:R-:W-:Y:S01]  /*0330*/  UMOV UR4, 0x20 ;  /* 0x0000002000047882 */ /* 0x001fe20000000000 */
[----:B------:R-:W-:Y:S01]  /*0340*/  ISETP.NE.AND P2, PT, R8, RZ, PT ;  /* 0x000000ff0800720c */ /* 0x000fe20003f45270 */
[----:B------:R-:W-:Y:S01]  /*0350*/  NOP ;  /* 0x0000000000007918 */ /* 0x000fe20000000000 */
[----:B------:R-:W0:Y:S01]  /*0360*/  S2R R4, SR_CTAID.X ;  /* 0x0000000000047919 */ /* 0x000e220000002500 */
[----:B------:R-:W-:Y:S01]  /*0370*/  LEA.HI R6, R6, R5, RZ, 0x2 ;  /* 0x0000000506067211 */ /* 0x000fe200078f10ff */
[----:B------:R-:W-:Y:S01]  /*0380*/  NOP ;  /* 0x0000000000007918 */ /* 0x000fe20000000000 */
[----:B-----5:R-:W-:-:S02]  /*0390*/  ISETP.NE.OR P0, PT, R0, RZ, !P0 ;  /* 0x000000ff0000720c */ /* 0x020fc40004705670 */
[----:B-1----:R-:W-:-:S04]  /*03a0*/  ISETP.NE.AND P3, PT, R2, 0x1, PT ;  /* 0x000000010200780c */ /* 0x002fc80003f65270 */
[----:B------:R-:W-:Y:S02]  /*03b0*/  P2R R0, PR, RZ, 0x8 ;  /* 0x00000008ff007803 */ /* 0x000fe40000000000 */
[----:B------:R-:W-:-:S05]  /*03c0*/  LOP3.LUT R0, R6, 0xfffffffc, RZ, 0xc0, !PT ;  /* 0xfffffffc06007812 */ /* 0x000fca00078ec0ff */
[----:B------:R-:W-:Y:S01]  /*03d0*/  VOTEU.ALL UP0, P0 ;  /* 0x00000000003f7886 */ /* 0x000fe20000000000 */
[----:B------:R-:W-:Y:S01]  /*03e0*/  IMAD.IADD R0, R5, 0x1, -R0 ;  /* 0x0000000105007824 */ /* 0x000fe200078e0a00 */
[----:B------:R-:W0:Y:S01]  /*03f0*/  @P3 LDC R17, c[0x0][0x10] ;  /* 0x00000400ff113b82 */ /* 0x000e220000000800 */
[----:B------:R-:W-:Y:S01]  /*0400*/  VOTEU.ALL UP1, P0 ;  /* 0x00000000003f7886 */ /* 0x000fe20000020000 */
[----:B--2---:R-:W-:Y:S01]  /*0410*/  @P3 IMAD.MOV.U32 R6, RZ, RZ, R3 ;  /* 0x000000ffff063224 */ /* 0x004fe200078e0003 */
[----:B------:R-:W-:Y:S01]  /*0420*/  @!UP0 UMOV UR6, 0x400 ;  /* 0x0000040000068882 */ /* 0x000fe20000000000 */
[----:B------:R-:W-:-:S04]  /*0430*/  @!UP0 UIADD3 UR4, -UR4, 0x100000, URZ ;  /* 0x0010000004048890 */ /* 0x000fc8000fffe13f */
[----:B------:R-:W-:Y:S02]  /*0440*/  @!UP0 USHF.L.U32 UR5, UR4, 0xb, URZ ;  /* 0x0000000b04058899 */ /* 0x000fe4000800063f */
[----:B------:R-:W-:Y:S01]  /*0450*/  @!UP0 USHF.L.U32 UR4, UR4, 0x1, URZ ;  /* 0x0000000104048899 */ /* 0x000fe2000800063f */
[----:B------:R-:W-:Y:S02]  /*0460*/  @P3 IMAD.MOV.U32 R7, RZ, RZ, RZ ;  /* 0x000000ffff073224 */ /* 0x000fe400078e00ff */
[----:B------:R-:W-:Y:S01]  /*0470*/  IMAD.MOV.U32 R5, RZ, RZ, RZ ;  /* 0x000000ffff057224 */ /* 0x000fe200078e00ff */
[----:B------:R-:W1:Y:S01]  /*0480*/  @!UP0 S2UR UR7, SR_CgaCtaId ;  /* 0x00000000000789c3 */ /* 0x000e620000008800 */
[----:B------:R-:W-:-:S07]  /*0490*/  @P3 IMAD.MOV.U32 R11, RZ, RZ, RZ ;  /* 0x000000ffff0b3224 */ /* 0x000fce00078e00ff */
[----:B------:R-:W2:Y:S01]  /*04a0*/  @!P3 LDC R9, c[0x0][0xc] ;  /* 0x00000300ff09bb82 */ /* 0x000ea20000000800 */
[----:B0-----:R-:W-:-:S04]  /*04b0*/  @P3 IMAD.WIDE.U32 R16, R4, R17, R6 ;  /* 0x0000001104103225 */ /* 0x001fc800078e0006 */
[----:B------:R-:W-:Y:S01]  /*04c0*/  @P3 IMAD.IADD R17, R17, 0x1, R11 ;  /* 0x0000000111113824 */ /* 0x000fe200078e020b */
[----:B-1----:R-:W-:Y:S01]  /*04d0*/  @!UP0 ULEA UR6, UR7, UR6, 0x18 ;  /* 0x0000000607068291 */ /* 0x002fe2000f8ec03f */
[----:B------:R-:W-:Y:S01]  /*04e0*/  VOTEU.ALL UP0, P0 ;  /* 0x00000000003f7886 */ /* 0x000fe20000000000 */
[----:B------:R-:W-:-:S04]  /*04f0*/  ISETP.NE.AND P0, PT, R0, 0x3, PT ;  /* 0x000000030000780c */ /* 0x000fc80003f05270 */
[----:B------:R-:W-:Y:S01]  /*0500*/  ISETP.EQ.OR P0, PT, R0, RZ, !P0 ;  /* 0x000000ff0000720c */ /* 0x000fe20004702670 */
[----:B--2---:R-:W-:-:S03]  /*0510*/  @!P3 IMAD.WIDE.U32 R6, R9, R3, R4 ;  /* 0x000000030906b225 */ /* 0x004fc600078e0004 */
[C---:B------:R-:W-:Y:S01]  /*0520*/  ISETP.EQ.AND P0, PT, R8.reuse, RZ, P0 ;  /* 0x000000ff0800720c */ /* 0x040fe20000702270 */
[----:B------:R-:W-:Y:S01]  /*0530*/  VIADD R8, R8, 0xffffffff ;  /* 0xffffffff08087836 */ /* 0x000fe20000000000 */
[----:B------:R-:W0:Y:S02]  /*0540*/  FENCE.VIEW.ASYNC.S ;  /* 0x00000000000073c6 */ /* 0x000e240000000000 */
[----:B0-----:R0:W3:Y:S01]  /*0550*/  @!UP0 SYNCS.EXCH.64 URZ, [UR6+0x60], UR4 ;  /* 0x00006004063f85b2 */ /* 0x0010e20008000100 */
[----:B------:R-:W-:Y:S01]  /*0560*/  @!P3 IMAD.MOV.U32 R16, RZ, RZ, R6 ;  /* 0x000000ffff10b224 */ /* 0x000fe200078e0006 */
[----:B------:R-:W-:Y:S01]  /*0570*/  SEL R19, RZ, 0x1, !P0 ;  /* 0x00000001ff137807 */ /* 0x000fe20004000000 */
[----:B------:R-:W-:Y:S01]  /*0580*/  @!P3 IMAD.MOV.U32 R17, RZ, RZ, R7 ;  /* 0x000000ffff11b224 */ /* 0x000fe200078e0007 */
[----:B------:R-:W-:-:S04]  /*0590*/  ISETP.GE.U32.AND P1, PT, R8, 0x2, PT ;  /* 0x000000020800780c */ /* 0x000fc80003f26070 */
[----:B------:R-:W-:Y:S01]  /*05a0*/  SEL R19, R19, 0x2, P1 ;  /* 0x0000000213137807 */ /* 0x000fe20000800000 */
[----:B------:R0:W3:Y:S01]  /*05b0*/  @!UP1 SYNCS.EXCH.64 URZ, [UR6+0x68], UR4 ;  /* 0x00006804063f95b2 */ /* 0x0000e20008000100 */
[----:B------:R-:W-:Y:S01]  /*05c0*/  NOP ;  /* 0x0000000000007918 */ /* 0x000fe20000000000 */
[----:B---34-:R-:W-:Y:S06]  /*05d0*/  BAR.SYNC.DEFER_BLOCKING 0x0 ;  /* 0x0000000000007b1d */ /* 0x018fec0000010000 */
[----:B------:R-:W-:Y:S05]  /*05e0*/  @!P2 BRA `(.L_x_3) ;  /* 0x0000007c00f4a947 */ /* 0x000fea0003800000 */
[----:B------:R-:W-:-:S13]  /*05f0*/  ISETP.GT.U32.AND P0, PT, R8, 0x1, PT ;  /* 0x000000010800780c */ /* 0x000fda0003f04070 */
[----:B0-----:R-:W-:Y:S05]  /*0600*/  @P0 EXIT ;  /* 0x000000000000094d */ /* 0x001fea0003800000 */
[----:B------:R-:W-:Y:S01]  /*0610*/  ULDC.64 UR4, c[0x0][0x650] ;  /* 0x0001940000047ab9 */ /* 0x000fe20000000a00 */
[----:B------:R-:W-:Y:S01]  /*0620*/  PRMT R0, RZ, 0x7610, R0 ;  /* 0x00007610ff007816 */ /* 0x000fe20000000000 */
[----:B------:R-:W-:Y:S01]  /*0630*/  IMAD.MOV.U32 R152, RZ, RZ, -0x1 ;  /* 0xffffffffff987424 */ /* 0x000fe200078e00ff */
[----:B------:R-:W-:Y:S01]  /*0640*/  ISETP.GE.U32.AND P0, PT, R16, UR4, PT ;  /* 0x0000000410007c0c */ /* 0x000fe2000bf06070 */
[----:B------:R-:W-:Y:S02]  /*0650*/  IMAD.MOV.U32 R23, RZ, RZ, -0x1 ;  /* 0xffffffffff177424 */ /* 0x000fe400078e00ff */
[----:B------:R-:W-:Y:S01]  /*0660*/  IMAD.MOV.U32 R22, RZ, RZ, -0x1 ;  /* 0xffffffffff167424 */ /* 0x000fe200078e00ff */
[----:B------:R-:W-:-:S13]  /*0670*/  ISETP.GE.U32.AND.EX P0, PT, R17, UR5, PT, P0 ;  /* 0x0000000511007c0c */ /* 0x000fda000bf06100 */
[----:B------:R-:W-:Y:S05]  /*0680*/  @P0 BRA `(.L_x_4) ;  /* 0x0000000400580947 */ /* 0x000fea0003800000 */
[----:B------:R-:W0:Y:S01]  /*0690*/  LDC.64 R14, c[0x0][0x628] ;  /* 0x00018a00ff0e7b82 */ /* 0x000e220000000a00 */
[----:B------:R-:W-:Y:S02]  /*06a0*/  IMAD.MOV.U32 R6, RZ, RZ, R16 ;  /* 0x000000ffff067224 */ /* 0x000fe400078e0010 */
[----:B------:R-:W-:-:S05]  /*06b0*/  IMAD.MOV.U32 R7, RZ, RZ, R17 ;  /* 0x000000ffff077224 */ /* 0x000fca00078e0011 */
[----:B------:R-:W1:Y:S08]  /*06c0*/  LDC R0, c[0x0][0x630] ;  /* 0x00018c00ff007b82 */ /* 0x000e700000000800 */
[----:B------:R-:W2:Y:S01]  /*06d0*/  LDC.64 R20, c[0x0][0x620] ;  /* 0x00018800ff147b82 */ /* 0x000ea20000000a00 */
[----:B0-----:R-:W-:-:S04]  /*06e0*/  ISETP.NE.U32.AND P0, PT, R14, RZ, PT ;  /* 0x000000ff0e00720c */ /* 0x001fc80003f05070 */
[----:B------:R-:W-:-:S13]  /*06f0*/  ISETP.NE.AND.EX P0, PT, R15, RZ, PT, P0 ;  /* 0x000000ff0f00720c */ /* 0x000fda0003f05300 */
[----:B-12---:R-:W-:Y:S05]  /*0700*/  @!P0 BRA `(.L_x_5) ;  /* 0x0000000000288947 */ /* 0x006fea0003800000 */
[----:B------:R-:W0:Y:S02]  /*0710*/  LDC R11, c[0x0][0x634] ;  /* 0x00018d00ff0b7b82 */ /* 0x000e240000000800 */
[----:B0-----:R-:W-:-:S05]  /*0720*/  IADD3 R11, P0, R16, R11, RZ ;  /* 0x0000000b100b7210 */ /* 0x001fca0007f1e0ff */
[----:B------:R-:W-:-:S04]  /*0730*/  IMAD.X R13, RZ, RZ, R17, P0 ;  /* 0x000000ffff0d7224 */ /* 0x000fc800000e0611 */
[----:B------:R-:W-:-:S04]  /*0740*/  IMAD.WIDE.U32 R6, R13, R14, RZ ;  /* 0x0000000e0d067225 */ /* 0x000fc800078e00ff */
[----:B------:R-:W-:-:S04]  /*0750*/  IMAD.WIDE.U32 R8, P0, R11, R15, R6 ;  /* 0x0000000f0b087225 */ /* 0x000fc80007800006 */
[----:B------:R-:W-:-:S04]  /*0760*/  IMAD.WIDE.U32 R6, R11, R14, RZ ;  /* 0x0000000e0b067225 */ /* 0x000fc800078e00ff */
[----:B------:R-:W-:Y:S01]  /*0770*/  IMAD.X R11, RZ, RZ, RZ, P0 ;  /* 0x000000ffff0b7224 */ /* 0x000fe200000e06ff */
[----:B------:R-:W-:Y:S01]  /*0780*/  IADD3 RZ, P0, R7, R8, RZ ;  /* 0x0000000807ff7210 */ /* 0x000fe20007f1e0ff */
[----:B------:R-:W-:-:S04]  /*0790*/  IMAD.MOV.U32 R10, RZ, RZ, R9 ;  /* 0x000000ffff0a7224 */ /* 0x000fc800078e0009 */
[----:B------:R-:W-:-:S08]  /*07a0*/  IMAD.WIDE.U32.X R6, R13, R15, R10, P0 ;  /* 0x0000000f0d067225 */ /* 0x000fd000000e040a */
.L_x_5:
[-CC-:B------:R-:W-:Y:S01]  /*07b0*/  SHF.R.U64 R25, R6, R0.reuse, R7.reuse ;  /* 0x0000000006197219 */ /* 0x180fe20000001207 */
[----:B------:R-:W0:Y:S01]  /*07c0*/  LDC R10, c[0x0][0x618] ;  /* 0x00018600ff0a7b82 */ /* 0x000e220000000800 */
[----:B------:R-:W-:Y:S01]  /*07d0*/  SHF.R.U32.HI R5, RZ, R0, R7 ;  /* 0x00000000ff057219 */ /* 0x000fe20000011607 */
[----:B------:R-:W-:Y:S01]  /*07e0*/  ULDC UR4, c[0x0][0x150] ;  /* 0x0000540000047ab9 */ /* 0x000fe20000000800 */
[----:B------:R-:W-:Y:S02]  /*07f0*/  IADD3 R9, P0, RZ, -R25, RZ ;  /* 0x80000019ff097210 */ /* 0x000fe40007f1e0ff */
[----:B------:R-:W-:-:S03]  /*0800*/  I2FP.F32.U32 R0, R4 ;  /* 0x0000000400007245 */ /* 0x000fc60000201000 */
[----:B------:R-:W1:Y:S01]  /*0810*/  LDC.64 R26, c[0x0][0x640] ;  /* 0x00019000ff1a7b82 */ /* 0x000e620000000a00 */
[----:B------:R-:W-:Y:S02]  /*0820*/  IMAD.X R11, RZ, RZ, ~R5, P0 ;  /* 0x000000ffff0b7224 */ /* 0x000fe400000e0e05 */
[----:B------:R-:W-:Y:S01]  /*0830*/  FMUL R0, R0, UR4 ;  /* 0x0000000400007c20 */ /* 0x000fe20008400000 */
[----:B------:R-:W-:Y:S01]  /*0840*/  IMAD.WIDE.U32 R6, R9, R20, R16 ;  /* 0x0000001409067225 */ /* 0x000fe200078e0010 */
[----:B------:R-:W-:-:S03]  /*0850*/  ULDC UR4, c[0x0][0x154] ;  /* 0x0000550000047ab9 */ /* 0x000fc60000000800 */
[----:B------:R-:W-:Y:S01]  /*0860*/  IMAD R8, R11, R20, RZ ;  /* 0x000000140b087224 */ /* 0x000fe200078e02ff */
[----:B------:R-:W2:Y:S01]  /*0870*/  LDC R5, c[0x0][0x144] ;  /* 0x00005100ff057b82 */ /* 0x000ea20000000800 */
[----:B------:R-:W3:Y:S02]  /*0880*/  F2I.U32.TRUNC.NTZ R0, R0 ;  /* 0x0000000000007305 */ /* 0x000ee4000020f000 */
[----:B------:R-:W-:-:S04]  /*0890*/  IMAD R9, R9, R21, R8 ;  /* 0x0000001509097224 */ /* 0x000fc800078e0208 */
[----:B------:R-:W-:Y:S01]  /*08a0*/  IMAD.IADD R7, R7, 0x1, R9 ;  /* 0x0000000107077824 */ /* 0x000fe200078e0209 */
[----:B------:R-:W4:Y:S01]  /*08b0*/  LDC R12, c[0x0][0x608] ;  /* 0x00018200ff0c7b82 */ /* 0x000f220000000800 */
[----:B------:R-:W-:-:S03]  /*08c0*/  IMAD.MOV.U32 R9, RZ, RZ, -0x1 ;  /* 0xffffffffff097424 */ /* 0x000fc600078e00ff */
[-CC-:B0-----:R-:W-:Y:S02]  /*08d0*/  SHF.R.U64 R20, R6, R10.reuse, R7.reuse ;  /* 0x0000000a06147219 */ /* 0x181fe40000001207 */
[----:B------:R-:W-:Y:S02]  /*08e0*/  I2FP.F32.U32 R6, R3 ;  /* 0x0000000300067245 */ /* 0x000fe40000201000 */
[----:B------:R-:W0:Y:S01]  /*08f0*/  LDC R24, c[0x0][0x658] ;  /* 0x00019600ff187b82 */ /* 0x000e220000000800 */
[----:B-1----:R-:W-:Y:S01]  /*0900*/  ISETP.NE.U32.AND P0, PT, R26, RZ, PT ;  /* 0x000000ff1a00720c */ /* 0x002fe20003f05070 */
[----:B---3--:R-:W-:Y:S01]  /*0910*/  IMAD.MOV R8, RZ, RZ, -R0 ;  /* 0x000000ffff087224 */ /* 0x008fe200078e0a00 */
[----:B------:R-:W-:Y:S01]  /*0920*/  SHF.R.U32.HI R7, RZ, R10, R7 ;  /* 0x0000000aff077219 */ /* 0x000fe20000011607 */
[----:B------:R-:W-:Y:S01]  /*0930*/  FMUL R6, R6, UR4 ;  /* 0x0000000406067c20 */ /* 0x000fe20008400000 */
[----:B------:R-:W-:-:S03]  /*0940*/  ISETP.NE.AND.EX P0, PT, R27, RZ, PT, P0 ;  /* 0x000000ff1b00720c */ /* 0x000fc60003f05300 */
[----:B------:R-:W1:Y:S01]  /*0950*/  LDC R14, c[0x0][0x148] ;  /* 0x00005200ff0e7b82 */ /* 0x000e620000000800 */
[----:B--2---:R-:W-:-:S07]  /*0960*/  IMAD R0, R5, R8, R4 ;  /* 0x0000000805007224 */ /* 0x004fce00078e0204 */
[----:B------:R-:W2:Y:S01]  /*0970*/  LDC R22, c[0x0][0x600] ;  /* 0x00018000ff167b82 */ /* 0x000ea20000000800 */
[-CC-:B----4-:R-:W-:Y:S02]  /*0980*/  SHF.R.U64 R28, R20, R12.reuse, R7.reuse ;  /* 0x0000000c141c7219 */ /* 0x190fe40000001207 */
[----:B------:R-:W-:Y:S01]  /*0990*/  SHF.R.U32.HI R5, RZ, R12, R7 ;  /* 0x0000000cff057219 */ /* 0x000fe20000011607 */
[----:B------:R-:W-:Y:S01]  /*09a0*/  IMAD.MOV.U32 R7, RZ, RZ, 0x1 ;  /* 0x00000001ff077424 */ /* 0x000fe200078e00ff */
[----:B------:R3:W4:Y:S03]  /*09b0*/  F2I.U32.TRUNC.NTZ R12, R6 ;  /* 0x00000006000c7305 */ /* 0x000726000020f000 */
[----:B------:R-:W1:Y:S01]  /*09c0*/  LDC R15, c[0x0][0x648] ;  /* 0x00019200ff0f7b82 */ /* 0x000e620000000800 */
[-C--:B0-----:R-:W-:Y:S02]  /*09d0*/  SHF.L.U32 R4, R9, R24.reuse, RZ ;  /* 0x0000001809047219 */ /* 0x081fe400000006ff */
[----:B------:R-:W-:-:S02]  /*09e0*/  SHF.R.U64 R30, R28, R24, R5 ;  /* 0x000000181c1e7219 */ /* 0x000fc40000001205 */
[----:B------:R-:W-:Y:S02]  /*09f0*/  LOP3.LUT R11, RZ, R4, RZ, 0x33, !PT ;  /* 0x00000004ff0b7212 */ /* 0x000fe400078e33ff */
[-C--:B------:R-:W-:Y:S01]  /*0a00*/  SHF.R.U32.HI R5, RZ, R24.reuse, R5 ;  /* 0x00000018ff057219 */ /* 0x080fe20000011605 */
[----:B------:R-:W0:Y:S01]  /*0a10*/  LDC R21, c[0x0][0x638] ;  /* 0x00018e00ff157b82 */ /* 0x000e220000000800 */
[----:B------:R-:W-:Y:S01]  /*0a20*/  SHF.L.U32 R10, R7, R24, RZ ;  /* 0x00000018070a7219 */ /* 0x000fe200000006ff */
[----:B------:R-:W-:-:S06]  /*0a30*/  IMAD.MOV.U32 R4, RZ, RZ, R30 ;  /* 0x000000ffff047224 */ /* 0x000fcc00078e001e */
[----:B------:R-:W0:Y:S01]  /*0a40*/  LDC R152, c[0x0][0x610] ;  /* 0x00018400ff987b82 */ /* 0x000e220000000800 */
[----:B---34-:R-:W-:Y:S05]  /*0a50*/  @!P0 BRA `(.L_x_6) ;  /* 0x0000000000288947 */ /* 0x018fea0003800000 */
[----:B------:R-:W3:Y:S02]  /*0a60*/  LDC R9, c[0x0][0x64c] ;  /* 0x00019300ff097b82 */ /* 0x000ee40000000800 */
[----:B---3--:R-:W-:-:S05]  /*0a70*/  IADD3 R9, P0, R30, R9, RZ ;  /* 0x000000091e097210 */ /* 0x008fca0007f1e0ff */
        /* <DEDUP_REMOVED lines=8> */
.L_x_6:
[----:B-1----:R-:W-:Y:S01]  /*0b00*/  SHF.R.U64 R4, R4, R15, R5 ;  /* 0x0000000f04047219 */ /* 0x002fe20000001205 */
[----:B--2---:R-:W-:Y:S01]  /*0b10*/  VIADD R5, R22, 0xffffffff ;  /* 0xffffffff16057836 */ /* 0x004fe20000000000 */
[----:B------:R-:W-:Y:S01]  /*0b20*/  LOP3.LUT R11, R28, R11, RZ, 0xc0, !PT ;  /* 0x0000000b1c0b7212 */ /* 0x000fe200078ec0ff */
[----:B------:R-:W-:Y:S02]  /*0b30*/  IMAD.MOV R12, RZ, RZ, -R12 ;  /* 0x000000ffff0c7224 */ /* 0x000fe400078e0a0c */
[----:B------:R-:W-:Y:S01]  /*0b40*/  IMAD.MOV R6, RZ, RZ, -R4 ;  /* 0x000000ffff067224 */ /* 0x000fe200078e0a04 */
[----:B------:R-:W-:Y:S01]  /*0b50*/  LOP3.LUT R5, R20, R5, RZ, 0xc0, !PT ;  /* 0x0000000514057212 */ /* 0x000fe200078ec0ff */
[----:B------:R-:W-:Y:S02]  /*0b60*/  @P3 IMAD R0, R14, R12, R3 ;  /* 0x0000000c0e003224 */ /* 0x000fe400078e0203 */
[----:B------:R-:W-:Y:S02]  /*0b70*/  IMAD R11, R10, R4, R11 ;  /* 0x000000040a0b7224 */ /* 0x000fe400078e020b */
[----:B0-----:R-:W-:-:S02]  /*0b80*/  IMAD R3, R6, R21, R30 ;  /* 0x0000001506037224 */ /* 0x001fc400078e021e */
[----:B------:R-:W-:Y:S02]  /*0b90*/  IMAD R152, R11, R152, R0 ;  /* 0x000000980b987224 */ /* 0x000fe400078e0200 */
[----:B------:R-:W-:Y:S02]  /*0ba0*/  IMAD R3, R3, R22, R5 ;  /* 0x0000001603037224 */ /* 0x000fe400078e0205 */
[----:B------:R-:W-:Y:S02]  /*0bb0*/  IMAD.MOV.U32 R0, RZ, RZ, 0x1 ;  /* 0x00000001ff007424 */ /* 0x000fe400078e00ff */
[----:B------:R-:W-:Y:S01]  /*0bc0*/  IMAD.MOV.U32 R22, RZ, RZ, R25 ;  /* 0x000000ffff167224 */ /* 0x000fe200078e0019 */
[----:B------:R-:W-:Y:S02]  /*0bd0*/  SEL R23, R3, R152, !P3 ;  /* 0x0000009803177207 */ /* 0x000fe40005800000 */
[----:B------:R-:W-:-:S07]  /*0be0*/  SEL R152, R152, R3, !P3 ;  /* 0x0000000398987207 */ /* 0x000fce0005800000 */
.L_x_4:
[----:B------:R-:W-:-:S08]  /*0bf0*/  NOP ;  /* 0x0000000000007918 */ /* 0x000fd00000000000 */
[----:B------:R-:W0:Y:S02]  /*0c00*/  USETMAXREG.TRY_ALLOC.CTAPOOL UP0, 0xe8 ;  /* 0x000000e8000079c8 */ /* 0x000e240008000600 */
[----:B0-----:R-:W-:-:S13]  /*0c10*/  PLOP3.LUT P0, PT, PT, PT, UP0, 0x80, 0x0 ;  /* 0x000000000000781c */ /* 0x001fda0003f0f008 */
[----:B------:R-:W-:Y:S05]  /*0c20*/  @!P0 BRA `(.L_x_4) ;  /* 0xfffffffc00f08947 */ /* 0x000fea000383ffff */
[----:B------:R-:W-:Y:S01]  /*0c30*/  ULDC.64 UR4, c[0x0][0x598] ;  /* 0x0001660000047ab9 */ /* 0x000fe20000000a00 */
[----:B------:R-:W-:Y:S01]  /*0c40*/  ULDC.64 UR36, c[0x0][0x208] ;  /* 0x0000820000247ab9 */ /* 0x000fe20000000a00 */
[----:B------:R-:W-:-:S04]  /*0c50*/  ISETP.NE.U32.AND P0, PT, RZ, UR4, PT ;  /* 0x00000004ff007c0c */ /* 0x000fc8000bf05070 */
[----:B------:R-:W-:-:S13]  /*0c60*/  ISETP.NE.AND.EX P0, PT, RZ, UR5, PT, P0 ;  /* 0x00000005ff007c0c */ /* 0x000fda000bf05300 */
[----:B------:R-:W-:Y:S05]  /*0c70*/  @!P0 BRA `(.L_x_7) ;  /* 0x00000000001c8947 */ /* 0x000fea0003800000 */
[----:B------:R-:W0:Y:S02]  /*0c80*/  LDC.64 R4, c[0x0][0x598] ;  /* 0x00016600ff047b82 */ /* 0x000e240000000a00 */
[----:B0-----:R-:W2:Y:S02]  /*0c90*/  LDG.E.64 R4, desc[UR36][R4.64] ;  /* 0x0000002404047981 */ /* 0x001ea4000c1e1b00 */
[----:B--2---:R-:W-:-:S04]  /*0ca0*/  ISETP.NE.U32.AND P0, PT, R4, RZ, PT ;  /* 0x000000ff0400720c */ /* 0x004fc80003f05070 */
[----:B------:R-:W-:-:S13]  /*0cb0*/  ISETP.NE.AND.EX P0, PT, R5, RZ, PT, P0 ;  /* 0x000000ff0500720c */ /* 0x000fda0003f05300 */
[----:B------:R-:W-:Y:S05]  /*0cc0*/  @!P0 BRA `(.L_x_7) ;  /* 0x0000000000088947 */ /* 0x000fea0003800000 */
[----:B------:R0:W5:Y:S01]  /*0cd0*/  LD.E R153, desc[UR36][R4.64] ;  /* 0x0000002404997980 */ /* 0x000162000c101900 */
[----:B------:R-:W-:Y:S05]  /*0ce0*/  BRA `(.L_x_8) ;  /* 0x0000000000247947 */ /* 0x000fea0003800000 */
.L_x_7:
[----:B------:R-:W-:Y:S02]  /*0cf0*/  ULDC.64 UR4, c[0x0][0x588] ;  /* 0x0001620000047ab9 */ /* 0x000fe40000000a00 */
[----:B------:R-:W-:-:S04]  /*0d00*/  ISETP.NE.U32.AND P0, PT, RZ, UR4, PT ;  /* 0x00000004ff007c0c */ /* 0x000fc8000bf05070 */
[----:B------:R-:W-:-:S13]  /*0d10*/  ISETP.NE.AND.EX P0, PT, RZ, UR5, PT, P0 ;  /* 0x00000005ff007c0c */ /* 0x000fda000bf05300 */
[----:B------:R-:W-:Y:S05]  /*0d20*/  @!P0 BRA `(.L_x_9) ;  /* 0x00000000000c8947 */ /* 0x000fea0003800000 */
[----:B------:R-:W0:Y:S02]  /*0d30*/  LDC.64 R4, c[0x0][0x588] ;  /* 0x00016200ff047b82 */ /* 0x000e240000000a00 */
[----:B0-----:R1:W5:Y:S01]  /*0d40*/  LDG.E R153, desc[UR36][R4.64] ;  /* 0x0000002404997981 */ /* 0x001362000c1e1900 */
[----:B------:R-:W-:Y:S05]  /*0d50*/  BRA `(.L_x_8) ;  /* 0x0000000000087947 */ /* 0x000fea0003800000 */
.L_x_9:
[----:B------:R-:W-:Y:S02]  /*0d60*/  ULDC UR4, c[0x0][0x580] ;  /* 0x0001600000047ab9 */ /* 0x000fe40000000800 */
[----:B------:R-:W-:-:S07]  /*0d70*/  IMAD.U32 R153, RZ, RZ, UR4 ;  /* 0x00000004ff997e24 */ /* 0x000fce000f8e00ff */
.L_x_8:
[----:B------:R-:W-:Y:S02]  /*0d80*/  ULDC.64 UR4, c[0x0][0x5a0] ;  /* 0x0001680000047ab9 */ /* 0x000fe40000000a00 */
[----:B------:R-:W-:-:S04]  /*0d90*/  ISETP.NE.U32.AND P0, PT, RZ, UR4, PT ;  /* 0x00000004ff007c0c */ /* 0x000fc8000bf05070 */
[----:B------:R-:W-:-:S13]  /*0da0*/  ISETP.NE.AND.EX P0, PT, RZ, UR5, PT, P0 ;  /* 0x00000005ff007c0c */ /* 0x000fda000bf05300 */
[----:B------:R-:W-:Y:S05]  /*0db0*/  @!P0 BRA `(.L_x_10) ;  /* 0x00000000001c8947 */ /* 0x000fea0003800000 */
[----:B01----:R-:W0:Y:S02]  /*0dc0*/  LDC.64 R4, c[0x0][0x5a0] ;  /* 0x00016800ff047b82 */ /* 0x003e240000000a00 */
[----:B0-----:R-:W2:Y:S02]  /*0dd0*/  LDG.E.64 R4, desc[UR36][R4.64] ;  /* 0x0000002404047981 */ /* 0x001ea4000c1e1b00 */
[----:B--2---:R-:W-:-:S04]  /*0de0*/  ISETP.NE.U32.AND P0, PT, R4, RZ, PT ;  /* 0x000000ff0400720c */ /* 0x004fc80003f05070 */
[----:B------:R-:W-:-:S13]  /*0df0*/  ISETP.NE.AND.EX P0, PT, R5, RZ, PT, P0 ;  /* 0x000000ff0500720c */ /* 0x000fda0003f05300 */
[----:B------:R-:W-:Y:S05]  /*0e00*/  @!P0 BRA `(.L_x_10) ;  /* 0x0000000000088947 */ /* 0x000fea0003800000 */
[----:B------:R0:W5:Y:S01]  /*0e10*/  LD.E R154, desc[UR36][R4.64] ;  /* 0x00000024049a7980 */ /* 0x000162000c101900 */
[----:B------:R-:W-:Y:S05]  /*0e20*/  BRA `(.L_x_11) ;  /* 0x0000000000247947 */ /* 0x000fea0003800000 */
.L_x_10:
[----:B------:R-:W-:Y:S02]  /*0e30*/  ULDC.64 UR4, c[0x0][0x590] ;  /* 0x0001640000047ab9 */ /* 0x000fe40000000a00 */
[----:B------:R-:W-:-:S04]  /*0e40*/  ISETP.NE.U32.AND P0, PT, RZ, UR4, PT ;  /* 0x00000004ff007c0c */ /* 0x000fc8000bf05070 */
[----:B------:R-:W-:-:S13]  /*0e50*/  ISETP.NE.AND.EX P0, PT, RZ, UR5, PT, P0 ;  /* 0x00000005ff007c0c */ /* 0x000fda000bf05300 */
[----:B------:R-:W-:Y:S05]  /*0e60*/  @!P0 BRA `(.L_x_12) ;  /* 0x00000000000c8947 */ /* 0x000fea0003800000 */
[----:B------:R-:W2:Y:S02]  /*0e70*/  LDC.64 R154, c[0x0][0x590] ;  /* 0x00016400ff9a7b82 */ /* 0x000ea40000000a00 */
[----:B--2---:R2:W5:Y:S01]  /*0e80*/  LDG.E R154, desc[UR36][R154.64] ;  /* 0x000000249a9a7981 */ /* 0x004562000c1e1900 */
[----:B------:R-:W-:Y:S05]  /*0e90*/  BRA `(.L_x_11) ;  /* 0x0000000000087947 */ /* 0x000fea0003800000 */
.L_x_12:
[----:B------:R-:W-:Y:S02]  /*0ea0*/  ULDC UR4, c[0x0][0x584] ;  /* 0x0001610000047ab9 */ /* 0x000fe40000000800 */
[----:B------:R-:W-:-:S07]  /*0eb0*/  IMAD.U32 R154, RZ, RZ, UR4 ;  /* 0x00000004ff9a7e24 */ /* 0x000fce000f8e00ff */
.L_x_11:
[----:B------:R-:W-:-:S13]  /*0ec0*/  LOP3.LUT P0, RZ, R0, 0xff, RZ, 0xc0, !PT ;  /* 0x000000ff00ff7812 */ /* 0x000fda000780c0ff */
[----:B------:R-:W-:Y:S05]  /*0ed0*/  @!P0 EXIT ;  /* 0x000000000000894d */ /* 0x000fea0003800000 */
[----:B------:R-:W-:Y:S01]  /*0ee0*/  ULDC UR4, c[0x0][0x28c] ;  /* 0x0000a30000047ab9 */ /* 0x000fe20000000800 */
[----:B------:R-:W-:Y:S01]  /*0ef0*/  UMOV UR38, URZ ;  /* 0x0000003f00267c82 */ /* 0x000fe20008000000 */
[----:B------:R-:W-:Y:S01]  /*0f00*/  UIADD3 UR4, UR4, 0x1f, URZ ;  /* 0x0000001f04047890 */ /* 0x000fe2000fffe03f */
[----:B------:R-:W-:-:S03]  /*0f10*/  UMOV UR39, URZ ;  /* 0x0000003f00277c82 */ /* 0x000fc60008000000 */
[----:B------:R-:W-:-:S04]  /*0f20*/  USHF.R.S32.HI UR5, URZ, 0x1f, UR4 ;  /* 0x0000001f3f057899 */ /* 0x000fc80008011404 */
[----:B------:R-:W-:-:S04]  /*0f30*/  ULEA.HI UR5, UR5, UR4, URZ, 0x5 ;  /* 0x0000000405057291 */ /* 0x000fc8000f8f283f */
[----:B------:R-:W-:-:S12]  /*0f40*/  USHF.R.S32.HI UR40, URZ, 0x5, UR5 ;  /* 0x000000053f287899 */ /* 0x000fd80008011405 */
.L_x_290:
[----:B------:R-:W-:Y:S01]  /*0f50*/  LOP3.LUT R0, R18, 0x80, RZ, 0xc0, !PT ;  /* 0x0000008012007812 */ /* 0x000fe200078ec0ff */
[----:B------:R-:W3:Y:S01]  /*0f60*/  S2UR UR7, SR_CgaCtaId ;  /* 0x00000000000779c3 */ /* 0x000ee20000008800 */
[----:B------:R-:W-:Y:S02]  /*0f70*/  UMOV UR6, 0x400 ;  /* 0x0000040000067882 */ /* 0x000fe40000000000 */
[----:B------:R-:W-:-:S06]  /*0f80*/  SHF.R.U32.HI R0, RZ, 0x7, R0 ;  /* 0x00000007ff007819 */ /* 0x000fcc0000011600 */
[----:B----4-:R-:W4:Y:S01]  /*0f90*/  SHFL.IDX PT, R0, R0, RZ, 0x1f ;  /* 0x00001fff00007589 */ /* 0x010f2200000e0000 */
[----:B---3--:R-:W-:Y:S01]  /*0fa0*/  ULEA UR6, UR7, UR6, 0x18 ;  /* 0x0000000607067291 */ /* 0x008fe2000f8ec03f */
[----:B----4-:R-:W-:-:S13]  /*0fb0*/  R2UR UR4, R0 ;  /* 0x00000000000472ca */ /* 0x010fda00000e0000 */
[----:B------:R-:W-:-:S04]  /*0fc0*/  ULEA.HI UR5, UR4, UR4, URZ, 0x1 ;  /* 0x0000000404057291 */ /* 0x000fc8000f8f083f */
[----:B------:R-:W-:-:S04]  /*0fd0*/  ULOP3.LUT UR5, UR5, 0x1ffffe, URZ, 0xc0, !UPT ;  /* 0x001ffffe05057892 */ /* 0x000fc8000f8ec03f */
[----:B------:R-:W-:-:S03]  /*0fe0*/  UIADD3 UR5, UR4, -UR5, URZ ;  /* 0x8000000504057290 */ /* 0x000fc6000fffe03f */
[----:B------:R-:W-:Y:S01]  /*0ff0*/  ULDC UR4, c[0x0][0x28c] ;  /* 0x0000a30000047ab9 */ /* 0x000fe20000000800 */
[----:B------:R-:W-:Y:S01]  /*1000*/  ULEA UR5, UR5, UR6, 0xb ;  /* 0x0000000605057291 */ /* 0x000fe2000f8e583f */
[----:B------:R-:W-:-:S03]  /*1010*/  ISETP.LT.AND P0, PT, RZ, UR4, PT ;  /* 0x00000004ff007c0c */ /* 0x000fc6000bf01270 */
[----:B------:R-:W-:-:S04]  /*1020*/  UIADD3 UR5, UR5, 0x100, URZ ;  /* 0x0000010005057890 */ /* 0x000fc8000fffe03f */
[----:B------:R-:W-:-:S04]  /*1030*/  USHF.R.U32.HI UR5, URZ, 0x4, UR5 ;  /* 0x000000043f057899 */ /* 0x000fc80008011605 */
[----:B------:R-:W-:-:S04]  /*1040*/  ULOP3.LUT UR5, UR5, 0x3fff, URZ, 0xc0, !UPT ;  /* 0x00003fff05057892 */ /* 0x000fc8000f8ec03f */
[----:B------:R-:W-:Y:S01]  /*1050*/  ULOP3.LUT UR41, UR5, 0x10000, URZ, 0xfc, !UPT ;  /* 0x0001000005297892 */ /* 0x000fe2000f8efc3f */
[----:B01----:R-:W-:Y:S11]  /*1060*/  @P0 BRA `(.L_x_13) ;  /* 0x0000000000400947 */ /* 0x003ff60003800000 */
[----:B------:R-:W-:Y:S01]  /*1070*/  MOV R0, 0x0 ;  /* 0x0000000000007802 */ /* 0x000fe20000000f00 */
[----:B------:R-:W-:Y:S01]  /*1080*/  ULDC.64 UR4, c[0x4][0x68] ;  /* 0x01001a0000047ab9 */ /* 0x000fe20000000a00 */
[----:B------:R-:W-:Y:S01]  /*1090*/  ULDC.64 UR6, c[0x4][0x8] ;  /* 0x0100020000067ab9 */ /* 0x000fe20000000a00 */
[----:B01----:R-:W-:Y:S01]  /*10a0*/  IMAD.U32 R4, RZ, RZ, UR4 ;  /* 0x00000004ff047e24 */ /* 0x003fe2000f8e00ff */
[----:B------:R0:W1:Y:S01]  /*10b0*/  LDC.64 R14, c[0x4][R0] ;  /* 0x01000000000e7b82 */ /* 0x0000620000000a00 */
[----:B------:R-:W-:Y:S01]  /*10c0*/  IMAD.U32 R5, RZ, RZ, UR5 ;  /* 0x00000005ff057e24 */ /* 0x000fe2000f8e00ff */
[----:B------:R-:W-:Y:S01]  /*10d0*/  ULDC.64 UR4, c[0x4][0x70] ;  /* 0x01001c0000047ab9 */ /* 0x000fe20000000a00 */
[----:B------:R-:W-:Y:S02]  /*10e0*/  IMAD.U32 R10, RZ, RZ, UR6 ;  /* 0x00000006ff0a7e24 */ /* 0x000fe4000f8e00ff */
[----:B------:R-:W-:Y:S02]  /*10f0*/  IMAD.U32 R6, RZ, RZ, UR4 ;  /* 0x00000004ff067e24 */ /* 0x000fe4000f8e00ff */
[----:B------:R-:W-:-:S02]  /*1100*/  IMAD.U32 R7, RZ, RZ, UR5 ;  /* 0x00000005ff077e24 */ /* 0x000fc4000f8e00ff */
[----:B------:R-:W-:Y:S02]  /*1110*/  IMAD.U32 R11, RZ, RZ, UR7 ;  /* 0x00000007ff0b7e24 */ /* 0x000fe4000f8e00ff */
[----:B------:R-:W-:Y:S02]  /*1120*/  IMAD.MOV.U32 R8, RZ, RZ, 0x1e1 ;  /* 0x000001e1ff087424 */ /* 0x000fe400078e00ff */
[----:B------:R-:W-:Y:S02]  /*1130*/  IMAD.MOV.U32 R12, RZ, RZ, 0x1 ;  /* 0x00000001ff0c7424 */ /* 0x000fe400078e00ff */
[----:B0-----:R-:W-:-:S07]  /*1140*/  IMAD.MOV.U32 R13, RZ, RZ, RZ ;  /* 0x000000ffff0d7224 */ /* 0x001fce00078e00ff */
[----:B------:R-:W-:-:S07]  /*1150*/  LEPC R20, `(.L_x_13) ;  /* 0x000000001014794e */ /* 0x000fce0000000000 */
[----:B-12--5:R-:W-:Y:S05]  /*1160*/  CALL.ABS.NOINC R14 ;  /* 0x000000000e007343 */ /* 0x026fea0003c00000 */
.L_x_13:
[----:B------:R-:W-:-:S04]  /*1170*/  LOP3.LUT R0, R19, 0x1, RZ, 0xfc, !PT ;  /* 0x0000000113007812 */ /* 0x000fc800078efcff */
[----:B------:R-:W-:-:S13]  /*1180*/  ISETP.NE.AND P0, PT, R0, 0x3, PT ;  /* 0x000000030000780c */ /* 0x000fda0003f05270 */
[----:B------:R-:W-:Y:S05]  /*1190*/  @!P0 BRA `(.L_x_14) ;  /* 0x0000000000048947 */ /* 0x000fea0003800000 */
[----:B------:R-:W-:Y:S01]  /*11a0*/  BPT.TRAP 0x1 ;  /* 0x000000040000795c */ /* 0x000fe20000300000 */
.L_x_14:
[----:B------:R-:W3:Y:S01]  /*11b0*/  S2UR UR5, SR_CgaCtaId ;  /* 0x00000000000579c3 */ /* 0x000ee20000008800 */
[----:B------:R-:W-:Y:S01]  /*11c0*/  UMOV UR4, 0x400 ;  /* 0x0000040000047882 */ /* 0x000fe20000000000 */
[----:B------:R-:W-:Y:S02]  /*11d0*/  IMAD.U32 R0, RZ, RZ, UR38 ;  /* 0x00000026ff007e24 */ /* 0x000fe4000f8e00ff */
[----:B------:R-:W-:-:S03]  /*11e0*/  IMAD.U32 R3, RZ, RZ, UR39 ;  /* 0x00000027ff037e24 */ /* 0x000fc6000f8e00ff */
[----:B------:R-:W-:Y:S01]  /*11f0*/  SHF.L.U32 R0, R0, 0x1f, RZ ;  /* 0x0000001f00007819 */ /* 0x000fe200000006ff */
[----:B---3--:R-:W-:-:S06]  /*1200*/  ULEA UR4, UR5, UR4, 0x18 ;  /* 0x0000000405047291 */ /* 0x008fcc000f8ec03f */
[----:B------:R-:W-:-:S04]  /*1210*/  IMAD.U32 R6, RZ, RZ, UR4 ;  /* 0x00000004ff067e24 */ /* 0x000fc8000f8e00ff */
[----:B------:R-:W-:-:S04]  /*1220*/  IMAD R3, R3, 0x8, R6 ;  /* 0x0000000803037824 */ /* 0x000fc800078e0206 */
[----:B------:R3:W4:Y:S01]  /*1230*/  SYNCS.PHASECHK.TRANS64.TRYWAIT P1, [R3+URZ], R0 ;  /* 0x00000000030075a7 */ /* 0x000722000802017f */
[----:B------:R-:W-:Y:S05]  /*1240*/  @!P0 BRA `(.L_x_15) ;  /* 0x0000000000048947 */ /* 0x000fea0003800000 */
[----:B------:R-:W-:Y:S01]  /*1250*/  BPT.TRAP 0x1 ;  /* 0x000000040000795c */ /* 0x000fe20000300000 */
.L_x_15:
[----:B----4-:R-:W-:Y:S05]  /*1260*/  @P1 BRA `(.L_x_16) ;  /* 0x0000000000081947 */ /* 0x010fea0003800000 */
[----:B------:R-:W4:Y:S02]  /*1270*/  SYNCS.PHASECHK.TRANS64.TRYWAIT P1, [R3+URZ], R0 ;  /* 0x00000000030075a7 */ /* 0x000f24000802017f */
[----:B----4-:R-:W-:Y:S05]  /*1280*/  @!P1 BRA `(.L_x_17) ;  /* 0x00000088007c9947 */ /* 0x010fea0003800000 */
.L_x_16:
[----:B------:R-:W-:-:S04]  /*1290*/  UISETP.LT.AND UP0, UPT, UR40, 0x1, UPT ;  /* 0x000000012800788c */ /* 0x000fc8000bf01270 */
[----:B------:R-:W-:-:S06]  /*12a0*/  USEL UR4, UR40, 0x1, UP0 ;  /* 0x0000000128047887 */ /* 0x000fcc0008000000 */
[----:B---34-:R-:W-:Y:S01]  /*12b0*/  IMAD.U32 R0, RZ, RZ, UR4 ;  /* 0x00000004ff007e24 */ /* 0x018fe2000f8e00ff */
[----:B------:R-:W-:Y:S05]  /*12c0*/  WARPSYNC.ALL ;  /* 0x0000000000007948 */ /* 0x000fea0003800000 */
[----:B------:R-:W-:-:S04]  /*12d0*/  IADD3 R0, -R0, UR40, RZ ;  /* 0x0000002800007c10 */ /* 0x000fc8000fffe1ff */
[----:B------:R-:W-:Y:S02]  /*12e0*/  ISETP.GE.AND P1, PT, R0, 0x1, PT ;  /* 0x000000010000780c */ /* 0x000fe40003f26270 */
[----:B------:R-:W-:Y:S01]  /*12f0*/  R2UR UR4, R6 ;  /* 0x00000000060472ca */ /* 0x000fe200000e0000 */
[----:B------:R-:W-:Y:S01]  /*1300*/  WARPGROUP.ARRIVE ;  /* 0x00000000000079c5 */ /* 0x000fe20000000000 */
[----:B------:R-:W-:Y:S01]  /*1310*/  UMOV UR5, 0xc0000010 ;  /* 0xc000001000057882 */ /* 0x000fe20000000000 */
[----:B------:R-:W-:-:S10]  /*1320*/  UMOV UR7, 0xc0000010 ;  /* 0xc000001000077882 */ /* 0x000fd40000000000 */
[----:B------:R-:W-:-:S04]  /*1330*/  UIADD3 UR4, UR4, 0xa100, URZ ;  /* 0x0000a10004047890 */ /* 0x000fc8000fffe03f */
[----:B------:R-:W-:-:S04]  /*1340*/  USHF.R.U32.HI UR4, URZ, 0x4, UR4 ;  /* 0x000000043f047899 */ /* 0x000fc80008011604 */
[----:B------:R-:W-:-:S04]  /*1350*/  ULOP3.LUT UR4, UR4, 0x3fff, URZ, 0xc0, !UPT ;  /* 0x00003fff04047892 */ /* 0x000fc8000f8ec03f */
[----:B------:R-:W-:Y:S02]  /*1360*/  ULOP3.LUT UR9, UR4, 0x10000, URZ, 0xfc, !UPT ;  /* 0x0001000004097892 */ /* 0x000fe4000f8efc3f */
[----:B------:R-:W-:Y:S02]  /*1370*/  ULEA UR4, UR39, UR41, 0x9 ;  /* 0x0000002927047291 */ /* 0x000fe4000f8e483f */
[----:B------:R-:W-:-:S09]  /*1380*/  ULEA UR6, UR39, UR9, 0x8 ;  /* 0x0000000927067291 */ /* 0x000fd2000f8e403f */
[----:B------:R-:W-:Y:S01]  /*1390*/  IGMMA.64x128x32.S8.S8 R88, gdesc[UR4], RZ, !UPT, gsb0 ;  /* 0x03600000045879f1 */ /* 0x000fe2000c0410ff */
[----:B------:R-:W-:Y:S01]  /*13a0*/  UIADD3 UR4, UR4, 0x100, URZ ;  /* 0x0000010004047890 */ /* 0x000fe2000fffe03f */
[----:B------:R-:W-:Y:S01]  /*13b0*/  UMOV UR5, 0xc0000010 ;  /* 0xc000001000057882 */ /* 0x000fe20000000000 */
[----:B------:R-:W-:Y:S02]  /*13c0*/  WARPGROUP.DEPBAR.LE gsb0, 0x0 ;  /* 0x00008000000079c5 */ /* 0x000fe40000010000 */
[----:B------:R-:W-:-:S06]  /*13d0*/  WARPGROUP.ARRIVE ;  /* 0x00000000000079c5 */ /* 0x000fcc0000000000 */
[----:B------:R-:W-:Y:S03]  /*13e0*/  IGMMA.64x128x32.S8.S8 R24, gdesc[UR4], RZ, !UPT, gsb0 ;  /* 0x03600000041879f1 */ /* 0x000fe6000c0410ff */
[----:B------:R-:W-:Y:S02]  /*13f0*/  WARPGROUP.DEPBAR.LE gsb0, 0x0 ;  /* 0x00008000000079c5 */ /* 0x000fe40000010000 */
[----:B------:R-:W-:Y:S05]  /*1400*/  @!P1 BRA `(.L_x_18) ;  /* 0x0000000000d89947 */ /* 0x000fea0003800000 */
[----:B------:R-:W-:Y:S02]  /*1410*/  UIADD3 UR4, UR39, 0x1, URZ ;  /* 0x0000000127047890 */ /* 0x000fe4000fffe03f */
[----:B------:R-:W-:Y:S02]  /*1420*/  IMAD.U32 R3, RZ, RZ, UR39 ;  /* 0x00000027ff037e24 */ /* 0x000fe4000f8e00ff */
[----:B------:R-:W-:-:S04]  /*1430*/  UISETP.NE.AND UP0, UPT, UR4, 0x5, UPT ;  /* 0x000000050400788c */ /* 0x000fc8000bf05270 */
[----:B------:R-:W-:Y:S02]  /*1440*/  USEL UR5, URZ, 0x1, UP0 ;  /* 0x000000013f057887 */ /* 0x000fe40008000000 */
[----:B------:R-:W-:Y:S02]  /*1450*/  USEL UR8, UR4, URZ, UP0 ;  /* 0x0000003f04087287 */ /* 0x000fe40008000000 */
[----:B------:R-:W-:-:S06]  /*1460*/  ULOP3.LUT UR5, UR38, UR5, URZ, 0x3c, !UPT ;  /* 0x0000000526057292 */ /* 0x000fcc000f8e3c3f */
[----:B------:R-:W-:-:S07]  /*1470*/  IMAD.U32 R7, RZ, RZ, UR5 ;  /* 0x00000005ff077e24 */ /* 0x000fce000f8e00ff */
.L_x_25:
[----:B------:R-:W-:Y:S05]  /*1480*/  @!P0 BRA `(.L_x_19) ;  /* 0x0000000000048947 */ /* 0x000fea0003800000 */
[----:B------:R-:W-:Y:S01]  /*1490*/  BPT.TRAP 0x1 ;  /* 0x000000040000795c */ /* 0x000fe20000300000 */
.L_x_19:
[----:B------:R-:W3:Y:S01]  /*14a0*/  S2UR UR5, SR_CgaCtaId ;  /* 0x00000000000579c3 */ /* 0x000ee20000008800 */
[----:B------:R-:W-:Y:S01]  /*14b0*/  UMOV UR4, 0x400 ;  /* 0x0000040000047882 */ /* 0x000fe20000000000 */
[----:B01----:R-:W-:Y:S01]  /*14c0*/  IMAD.U32 R5, RZ, RZ, UR8 ;  /* 0x00000008ff057e24 */ /* 0x003fe2000f8e00ff */
[----:B------:R-:W-:Y:S01]  /*14d0*/  SHF.L.U32 R4, R7, 0x1f, RZ ;  /* 0x0000001f07047819 */ /* 0x000fe200000006ff */
[----:B---3--:R-:W-:-:S06]  /*14e0*/  ULEA UR4, UR5, UR4, 0x18 ;  /* 0x0000000405047291 */ /* 0x008fcc000f8ec03f */
[----:B------:R-:W-:-:S04]  /*14f0*/  IMAD.U32 R6, RZ, RZ, UR4 ;  /* 0x00000004ff067e24 */ /* 0x000fc8000f8e00ff */
[----:B------:R-:W-:-:S04]  /*1500*/  IMAD R5, R5, 0x8, R6 ;  /* 0x0000000805057824 */ /* 0x000fc800078e0206 */
[----:B------:R0:W1:Y:S01]  /*1510*/  SYNCS.PHASECHK.TRANS64.TRYWAIT P1, [R5+URZ], R4 ;  /* 0x00000004050075a7 */ /* 0x000062000802017f */
[----:B------:R-:W-:Y:S05]  /*1520*/  @!P0 BRA `(.L_x_20) ;  /* 0x0000000000048947 */ /* 0x000fea0003800000 */
[----:B------:R-:W-:Y:S01]  /*1530*/  BPT.TRAP 0x1 ;  /* 0x000000040000795c */ /* 0x000fe20000300000 */
.L_x_20:
[----:B-1----:R-:W-:Y:S05]  /*1540*/  @P1 BRA `(.L_x_21) ;  /* 0x0000000000081947 */ /* 0x002fea0003800000 */
[----:B------:R-:W1:Y:S02]  /*1550*/  SYNCS.PHASECHK.TRANS64.TRYWAIT P1, [R5+URZ], R4 ;  /* 0x00000004050075a7 */ /* 0x000e64000802017f */
[----:B-1----:R-:W-:Y:S05]  /*1560*/  @!P1 BRA `(.L_x_22) ;  /* 0x0000008400d89947 */ /* 0x002fea0003800000 */
.L_x_21:
[----:B------:R-:W-:Y:S01]  /*1570*/  ULEA UR4, UR8, UR41, 0x9 ;  /* 0x0000002908047291 */ /* 0x000fe2000f8e483f */
[----:B------:R-:W-:Y:S01]  /*1580*/  WARPGROUP.ARRIVE ;  /* 0x00000000000079c5 */ /* 0x000fe20000000000 */
[----:B------:R-:W-:Y:S01]  /*1590*/  ULEA UR6, UR8, UR9, 0x8 ;  /* 0x0000000908067291 */ /* 0x000fe2000f8e403f */
[----:B------:R-:W-:Y:S01]  /*15a0*/  UMOV UR5, 0xc0000010 ;  /* 0xc000001000057882 */ /* 0x000fe20000000000 */
[----:B------:R-:W-:-:S07]  /*15b0*/  UMOV UR7, 0xc0000010 ;  /* 0xc000001000077882 */ /* 0x000fce0000000000 */
[----:B------:R-:W-:Y:S01]  /*15c0*/  IGMMA.64x128x32.S8.S8 R88, gdesc[UR4], R88, gsb0 ;  /* 0x03600000045879f1 */ /* 0x000fe20008041058 */
[----:B------:R-:W-:Y:S01]  /*15d0*/  UIADD3 UR4, UR4, 0x100, URZ ;  /* 0x0000010004047890 */ /* 0x000fe2000fffe03f */
[----:B------:R-:W-:Y:S01]  /*15e0*/  UMOV UR5, 0xc0000010 ;  /* 0xc000001000057882 */ /* 0x000fe20000000000 */
[----:B------:R-:W-:Y:S02]  /*15f0*/  WARPGROUP.DEPBAR.LE gsb0, 0x0 ;  /* 0x00008000000079c5 */ /* 0x000fe40000010000 */
[----:B------:R-:W-:-:S06]  /*1600*/  WARPGROUP.ARRIVE ;  /* 0x00000000000079c5 */ /* 0x000fcc0000000000 */
[----:B------:R-:W-:Y:S03]  /*1610*/  IGMMA.64x128x32.S8.S8 R24, gdesc[UR4], R24, gsb0 ;  /* 0x03600000041879f1 */ /* 0x000fe60008041018 */
[----:B------:R-:W-:Y:S02]  /*1620*/  WARPGROUP.DEPBAR.LE gsb0, 0x0 ;  /* 0x00008000000079c5 */ /* 0x000fe40000010000 */
[----:B------:R-:W-:Y:S05]  /*1630*/  @!P0 BRA `(.L_x_23) ;  /* 0x0000000000048947 */ /* 0x000fea0003800000 */
[----:B------:R-:W-:Y:S01]  /*1640*/  BPT.TRAP 0x1 ;  /* 0x000000040000795c */ /* 0x000fe20000300000 */
.L_x_23:
[----:B01----:R-:W-:Y:S01]  /*1650*/  IMAD R4, R3, 0x8, R6 ;  /* 0x0000000803047824 */ /* 0x003fe200078e0206 */
[----:B------:R-:W-:-:S03]  /*1660*/  ISETP.GT.U32.AND P1, PT, R19, 0x1, PT ;  /* 0x000000011300780c */ /* 0x000fc60003f24070 */
[----:B------:R-:W-:-:S05]  /*1670*/  VIADD R4, R4, 0x28 ;  /* 0x0000002804047836 */ /* 0x000fca0000000000 */
[----:B------:R-:W-:-:S04]  /*1680*/  PRMT R4, RZ, 0x654, R4 ;  /* 0x00000654ff047816 */ /* 0x000fc80000000004 */
[----:B------:R0:W-:Y:S01]  /*1690*/  SYNCS.ARRIVE.TRANS64.RED.A1T0 RZ, [R4+URZ], RZ ;  /* 0x000000ff04ff79a7 */ /* 0x0001e2000810043f */
[----:B------:R-:W-:Y:S05]  /*16a0*/  @P1 BRA `(.L_x_24) ;  /* 0x0000000000041947 */ /* 0x000fea0003800000 */
[----:B------:R-:W-:Y:S01]  /*16b0*/  BPT.TRAP 0x1 ;  /* 0x000000040000795c */ /* 0x000fe20000300000 */
.L_x_24:
[----:B------:R-:W-:Y:S01]  /*16c0*/  UIADD3 UR8, UR8, 0x1, URZ ;  /* 0x0000000108087890 */ /* 0x000fe2000fffe03f */
[C---:B------:R-:W-:Y:S01]  /*16d0*/  ISETP.GT.AND P2, PT, R0.reuse, 0x1, PT ;  /* 0x000000010000780c */ /* 0x040fe20003f44270 */
[----:B------:R-:W-:Y:S02]  /*16e0*/  VIADD R3, R3, 0x1 ;  /* 0x0000000103037836 */ /* 0x000fe40000000000 */
[----:B------:R-:W-:Y:S01]  /*16f0*/  UISETP.NE.AND UP0, UPT, UR8, 0x5, UPT ;  /* 0x000000050800788c */ /* 0x000fe2000bf05270 */
[----:B------:R-:W-:Y:S02]  /*1700*/  VIADD R0, R0, 0xffffffff ;  /* 0xffffffff00007836 */ /* 0x000fe40000000000 */
[C---:B------:R-:W-:Y:S01]  /*1710*/  ISETP.NE.AND P1, PT, R3.reuse, 0x5, PT ;  /* 0x000000050300780c */ /* 0x040fe20003f25270 */
[----:B------:R-:W-:Y:S02]  /*1720*/  USEL UR4, URZ, 0x1, UP0 ;  /* 0x000000013f047887 */ /* 0x000fe40008000000 */
[----:B------:R-:W-:Y:S01]  /*1730*/  USEL UR8, UR8, URZ, UP0 ;  /* 0x0000003f08087287 */ /* 0x000fe20008000000 */
[----:B------:R-:W-:-:S03]  /*1740*/  SEL R3, R3, RZ, P1 ;  /* 0x000000ff03037207 */ /* 0x000fc60000800000 */
[----:B------:R-:W-:Y:S01]  /*1750*/  LOP3.LUT R7, R7, UR4, RZ, 0x3c, !PT ;  /* 0x0000000407077c12 */ /* 0x000fe2000f8e3cff */
[----:B------:R-:W-:Y:S07]  /*1760*/  @P2 BRA `(.L_x_25) ;  /* 0xfffffffc00442947 */ /* 0x000fee000383ffff */
.L_x_18:
[----:B------:R-:W3:Y:S02]  /*1770*/  LDC R0, c[0x0][0x28c] ;  /* 0x0000a300ff007b82 */ /* 0x000ee40000000800 */
[----:B---3--:R-:W-:-:S13]  /*1780*/  ISETP.GE.AND P1, PT, R0, 0x1, PT ;  /* 0x000000010000780c */ /* 0x008fda0003f26270 */
[----:B------:R-:W-:Y:S05]  /*1790*/  @!P1 BRA `(.L_x_26) ;  /* 0x0000000000409947 */ /* 0x000fea0003800000 */
[----:B------:R-:W-:Y:S05]  /*17a0*/  @!P0 BRA `(.L_x_27) ;  /* 0x0000000000048947 */ /* 0x000fea0003800000 */
[----:B------:R-:W-:Y:S01]  /*17b0*/  BPT.TRAP 0x1 ;  /* 0x000000040000795c */ /* 0x000fe20000300000 */
.L_x_27:
[----:B------:R-:W-:Y:S01]  /*17c0*/  UISETP.LT.AND UP0, UPT, UR40, 0x1, UPT ;  /* 0x000000012800788c */ /* 0x000fe2000bf01270 */
[----:B------:R-:W-:-:S03]  /*17d0*/  ISETP.GT.U32.AND P0, PT, R19, 0x1, PT ;  /* 0x000000011300780c */ /* 0x000fc60003f04070 */
[----:B------:R-:W-:-:S04]  /*17e0*/  USEL UR6, UR40, 0x1, UP0 ;  /* 0x0000000128067887 */ /* 0x000fc80008000000 */
[----:B------:R-:W-:-:S04]  /*17f0*/  UIADD3 UR6, UR39, UR40, -UR6 ;  /* 0x0000002827067290 */ /* 0x000fc8000fffe806 */
[----:B------:R-:W-:-:S04]  /*1800*/  UIMAD.WIDE.U32 UR4, UR6, -0x33333333, URZ ;  /* 0xcccccccd060478a5 */ /* 0x000fc8000f8e003f */
[----:B------:R-:W-:-:S04]  /*1810*/  USHF.R.U32.HI UR4, URZ, 0x2, UR5 ;  /* 0x000000023f047899 */ /* 0x000fc80008011605 */
[----:B------:R-:W-:-:S06]  /*1820*/  UIMAD UR6, UR4, -0x5, UR6 ;  /* 0xfffffffb040678a4 */ /* 0x000fcc000f8e0206 */
[----:B------:R-:W-:-:S04]  /*1830*/  IMAD.U32 R3, RZ, RZ, UR6 ;  /* 0x00000006ff037e24 */ /* 0x000fc8000f8e00ff */
[----:B------:R-:W-:-:S04]  /*1840*/  IMAD R0, R3, 0x8, R6 ;  /* 0x0000000803007824 */ /* 0x000fc800078e0206 */
[----:B------:R-:W-:-:S05]  /*1850*/  VIADD R0, R0, 0x28 ;  /* 0x0000002800007836 */ /* 0x000fca0000000000 */
[----:B------:R-:W-:-:S04]  /*1860*/  PRMT R0, RZ, 0x654, R0 ;  /* 0x00000654ff007816 */ /* 0x000fc80000000000 */
[----:B------:R3:W-:Y:S01]  /*1870*/  SYNCS.ARRIVE.TRANS64.RED.A1T0 RZ, [R0+URZ], RZ ;  /* 0x000000ff00ff79a7 */ /* 0x0007e2000810043f */
[----:B------:R-:W-:Y:S05]  /*1880*/  @P0 BRA `(.L_x_26) ;  /* 0x0000000000040947 */ /* 0x000fea0003800000 */
[----:B------:R-:W-:Y:S01]  /*1890*/  BPT.TRAP 0x1 ;  /* 0x000000040000795c */ /* 0x000fe20000300000 */
.L_x_26:
[----:B------:R-:W4:Y:S01]  /*18a0*/  LDC R6, c[0x0][0x288] ;  /* 0x0000a200ff067b82 */ /* 0x000f220000000800 */
[--C-:B---3--:R-:W-:Y:S01]  /*18b0*/  SHF.R.U32.HI R0, RZ, 0x2, R18.reuse ;  /* 0x00000002ff007819 */ /* 0x108fe20000011612 */
[----:B------:R-:W-:Y:S01]  /*18c0*/  IMAD.SHL.U32 R23, R23, 0x80, RZ ;  /* 0x0000008017177824 */ /* 0x000fe200078e00ff */
[----:B01----:R-:W-:Y:S01]  /*18d0*/  SHF.R.U32.HI R5, RZ, 0x7, R18 ;  /* 0x00000007ff057819 */ /* 0x003fe20000011612 */
[----:B------:R-:W-:Y:S01]  /*18e0*/  UIADD3 UR39, UR40, UR39, URZ ;  /* 0x0000002728277290 */ /* 0x000fe2000fffe03f */
[----:B------:R-:W-:Y:S01]  /*18f0*/  LOP3.LUT R3, R0, 0x7, RZ, 0xc0, !PT ;  /* 0x0000000700037812 */ /* 0x000fe200078ec0ff */
[C---:B------:R-:W-:Y:S01]  /*1900*/  IMAD.SHL.U32 R14, R18.reuse, 0x2, RZ ;  /* 0x00000002120e7824 */ /* 0x040fe200078e00ff */
[----:B------:R-:W-:Y:S01]  /*1910*/  LOP3.LUT R0, R5, 0x1, RZ, 0xc0, !PT ;  /* 0x0000000105007812 */ /* 0x000fe200078ec0ff */
[----:B------:R-:W-:Y:S01]  /*1920*/  UISETP.GT.U32.AND UP0, UPT, UR39, 0x4, UPT ;  /* 0x000000042700788c */ /* 0x000fe2000bf04070 */
[----:B------:R-:W-:Y:S01]  /*1930*/  LOP3.LUT R4, R18, 0x60, RZ, 0xc0, !PT ;  /* 0x0000006012047812 */ /* 0x000fe200078ec0ff */
[----:B------:R-:W-:Y:S01]  /*1940*/  ULDC UR7, c[0x0][0x284] ;  /* 0x0000a10000077ab9 */ /* 0x000fe20000000800 */
[----:B------:R-:W-:Y:S01]  /*1950*/  UISETP.GE.U32.AND UP1, UPT, UR40, 0x5, UPT ;  /* 0x000000052800788c */ /* 0x000fe2000bf26070 */
[----:B------:R-:W-:Y:S01]  /*1960*/  IMAD.SHL.U32 R10, R0, 0x40, RZ ;  /* 0x00000040000a7824 */ /* 0x000fe200078e00ff */
[----:B------:R-:W-:Y:S01]  /*1970*/  SHF.R.U32.HI R8, RZ, 0x1, R4 ;  /* 0x00000001ff087819 */ /* 0x000fe20000011604 */
[----:B------:R-:W-:Y:S01]  /*1980*/  UISETP.LT.U32.AND UP0, UPT, UR40, 0x5, UP0 ;  /* 0x000000052800788c */ /* 0x000fe20008701070 */
[----:B------:R-:W-:Y:S01]  /*1990*/  SHF.R.S32.HI R160, RZ, 0x1f, R22 ;  /* 0x0000001fffa07819 */ /* 0x000fe20000011416 */
[----:B------:R-:W-:Y:S01]  /*19a0*/  ULDC.64 UR8, c[0x0][0x5d0] ;  /* 0x0001740000087ab9 */ /* 0x000fe20000000a00 */
[--C-:B------:R-:W-:Y:S01]  /*19b0*/  IADD3 R5, RZ, -R8, -R3.reuse ;  /* 0x80000008ff057210 */ /* 0x100fe20007ffe803 */
[----:B------:R-:W-:Y:S01]  /*19c0*/  UIMAD.WIDE.U32 UR4, UR39, -0x33333333, URZ ;  /* 0xcccccccd270478a5 */ /* 0x000fe2000f8e003f */
[----:B------:R-:W-:Y:S01]  /*19d0*/  LOP3.LUT R165, R10, 0x40, R3, 0xe2, !PT ;  /* 0x000000400aa57812 */ /* 0x000fe200078ee203 */
[----:B------:R-:W-:Y:S01]  /*19e0*/  IMAD.SHL.U32 R3, R152, 0x100, RZ ;  /* 0x0000010098037824 */ /* 0x000fe200078e00ff */
[C---:B------:R-:W-:Y:S01]  /*19f0*/  LOP3.LUT R14, R23.reuse, 0x6, R14, 0xf8, !PT ;  /* 0x00000006170e7812 */ /* 0x040fe200078ef80e */
[----:B------:R-:W-:Y:S01]  /*1a00*/  USEL UR6, URZ, 0x1, !UP0 ;  /* 0x000000013f067887 */ /* 0x000fe2000c000000 */
[----:B------:R-:W-:Y:S01]  /*1a10*/  LOP3.LUT R4, R18, 0x3, RZ, 0xc0, !PT ;  /* 0x0000000312047812 */ /* 0x000fe200078ec0ff */
[----:B------:R-:W-:Y:S01]  /*1a20*/  IMAD R7, R160, UR8, RZ ;  /* 0x00000008a0077c24 */ /* 0x000fe2000f8e02ff */
[----:B----4-:R-:W-:Y:S01]  /*1a30*/  ISETP.GE.AND P0, PT, R23, R6, PT ;  /* 0x000000061700720c */ /* 0x010fe20003f06270 */
[----:B------:R-:W-:Y:S01]  /*1a40*/  IMAD R0, R0, -0x40, R5 ;  /* 0xffffffc000007824 */ /* 0x000fe200078e0205 */
[----:B------:R-:W-:Y:S01]  /*1a50*/  SHF.R.S32.HI R15, RZ, 0x1f, R14 ;  /* 0x0000001fff0f7819 */ /* 0x000fe2000001140e */
[----:B------:R-:W-:Y:S01]  /*1a60*/  USHF.R.U32.HI UR4, URZ, 0x2, UR5 ;  /* 0x000000023f047899 */ /* 0x000fe20008011605 */
[C---:B------:R-:W-:Y:S01]  /*1a70*/  ISETP.GE.OR P0, PT, R3.reuse, UR7, P0 ;  /* 0x0000000703007c0c */ /* 0x040fe20008706670 */
[----:B------:R-:W-:Y:S01]  /*1a80*/  ULOP3.LUT UR38, UR38, UR6, URZ, 0x3c, !UPT ;  /* 0x0000000626267292 */ /* 0x000fe2000f8e3c3f */
[----:B------:R-:W-:Y:S01]  /*1a90*/  IMAD R10, R4, -0x2, R6 ;  /* 0xfffffffe040a7824 */ /* 0x000fe200078e0206 */
[----:B------:R-:W-:Y:S01]  /*1aa0*/  UIMAD UR39, UR4, -0x5, UR39 ;  /* 0xfffffffb042778a4 */ /* 0x000fe2000f8e0227 */
[----:B------:R-:W-:Y:S01]  /*1ab0*/  IMAD.WIDE R4, R152, 0x100, RZ ;  /* 0x0000010098047825 */ /* 0x000fe200078e02ff */
[----:B------:R-:W-:Y:S01]  /*1ac0*/  @UP1 ULOP3.LUT UR38, UR38, 0x1, UR4, 0x78, !UPT ;  /* 0x0000000126261892 */ /* 0x000fe2000f8e7804 */
[----:B------:R-:W-:-:S02]  /*1ad0*/  IADD3 R0, -R3, UR7, R0 ;  /* 0x0000000703007c10 */ /* 0x000fc4000fffe100 */
[----:B------:R-:W-:Y:S01]  /*1ae0*/  IMAD R9, R22, UR9, R7 ;  /* 0x0000000916097c24 */ /* 0x000fe2000f8e0207 */
[----:B------:R-:W-:Y:S01]  /*1af0*/  LOP3.LUT R165, R4, R165, R8, 0xfe, !PT ;  /* 0x000000a504a57212 */ /* 0x000fe200078efe08 */
[----:B------:R-:W-:-:S04]  /*1b00*/  IMAD.WIDE.U32 R6, R22, UR8, R14 ;  /* 0x0000000816067c25 */ /* 0x000fc8000f8e000e */
[----:B------:R-:W-:Y:S02]  /*1b10*/  IMAD.IADD R7, R7, 0x1, R9 ;  /* 0x0000000107077824 */ /* 0x000fe400078e0209 */
[----:B------:R-:W-:Y:S02]  /*1b20*/  IMAD.IADD R3, R10, 0x1, -R23 ;  /* 0x000000010a037824 */ /* 0x000fe400078e0a17 */
[----:B------:R-:W-:Y:S01]  /*1b30*/  IMAD.MOV.U32 R152, RZ, RZ, -0x1 ;  /* 0xffffffffff987424 */ /* 0x000fe200078e00ff */
[----:B------:R-:W-:Y:S06]  /*1b40*/  @P0 BRA `(.L_x_28) ;  /* 0x0000006000f40947 */ /* 0x000fec0003800000 */
[----:B------:R-:W0:Y:S01]  /*1b50*/  LDC.64 R20, c[0x0][0x5c8] ;  /* 0x00017200ff147b82 */ /* 0x000e220000000a00 */
[----:B------:R-:W-:Y:S01]  /*1b60*/  ULDC.64 UR4, c[0x0][0x5c0] ;  /* 0x0001700000047ab9 */ /* 0x000fe20000000a00 */
[----:B------:R-:W-:Y:S01]  /*1b70*/  BSSY B0, `(.L_x_28) ;  /* 0x000063a000007945 */ /* 0x000fe20003800000 */
[-C--:B0-----:R-:W-:Y:S01]  /*1b80*/  IMAD R8, R5, R20.reuse, RZ ;  /* 0x0000001405087224 */ /* 0x081fe200078e02ff */
[----:B------:R-:W-:Y:S01]  /*1b90*/  SHF.L.U64.HI R13, R20, 0x3, R21 ;  /* 0x00000003140d7819 */ /* 0x000fe20000010215 */
[----:B------:R-:W-:-:S04]  /*1ba0*/  IMAD.WIDE.U32 R6, R165, R20, R6 ;  /* 0x00000014a5067225 */ /* 0x000fc800078e0006 */
[----:B------:R-:W-:Y:S01]  /*1bb0*/  IMAD R9, R165, R21, R8 ;  /* 0x00000015a5097224 */ /* 0x000fe200078e0208 */
[----:B------:R-:W-:Y:S01]  /*1bc0*/  IADD3 R158, P0, R6, UR4, RZ ;  /* 0x00000004069e7c10 */ /* 0x000fe2000ff1e0ff */
[C---:B------:R-:W-:Y:S02]  /*1bd0*/  IMAD.SHL.U32 R11, R20.reuse, 0x8, RZ ;  /* 0x00000008140b7824 */ /* 0x040fe400078e00ff */
[----:B------:R-:W-:Y:S01]  /*1be0*/  IMAD.IADD R9, R7, 0x1, R9 ;  /* 0x0000000107097824 */ /* 0x000fe200078e0209 */
[-C--:B------:R-:W-:Y:S02]  /*1bf0*/  LEA R6, P2, R20, R158.reuse, 0x7 ;  /* 0x0000009e14067211 */ /* 0x080fe400078438ff */
[----:B------:R-:W-:Y:S02]  /*1c00*/  IADD3 R8, P1, R11, R158, RZ ;  /* 0x0000009e0b087210 */ /* 0x000fe40007f3e0ff */
[----:B------:R-:W-:Y:S02]  /*1c10*/  IADD3.X R159, R9, UR5, RZ, P0, !PT ;  /* 0x00000005099f7c10 */ /* 0x000fe400087fe4ff */
[----:B-----5:R-:W-:-:S02]  /*1c20*/  ISETP.NE.AND P0, PT, R154, RZ, PT ;  /* 0x000000ff9a00720c */ /* 0x020fc40003f05270 */
[----:B------:R-:W-:Y:S01]  /*1c30*/  LEA.HI.X R7, R20, R159, R21, 0x7, P2 ;  /* 0x0000009f14077211 */ /* 0x000fe200010f3c15 */
[----:B------:R-:W-:Y:S01]  /*1c40*/  IMAD.X R9, R13, 0x1, R159, P1 ;  /* 0x000000010d097824 */ /* 0x000fe200008e069f */
[----:B------:R-:W-:-:S05]  /*1c50*/  IADD3 R10, P2, R11, R6, RZ ;  /* 0x000000060b0a7210 */ /* 0x000fca0007f5e0ff */
[----:B------:R-:W-:-:S04]  /*1c60*/  IMAD.X R11, R13, 0x1, R7, P2 ;  /* 0x000000010d0b7824 */ /* 0x000fc800010e0607 */
[----:B------:R-:W-:Y:S05]  /*1c70*/  @!P0 BRA `(.L_x_29) ;  /* 0x0000004800948947 */ /* 0x000fea0003800000 */
[----:B------:R-:W0:Y:S01]  /*1c80*/  LDC.64 R156, c[0x0][0x5b0] ;  /* 0x00016c00ff9c7b82 */ /* 0x000e220000000a00 */
[----:B------:R-:W-:Y:S01]  /*1c90*/  ULDC.64 UR4, c[0x0][0x5b8] ;  /* 0x00016e0000047ab9 */ /* 0x000fe20000000a00 */
[----:B------:R-:W-:Y:S01]  /*1ca0*/  ISETP.GE.AND P0, PT, R0, 0x1, PT ;  /* 0x000000010000780c */ /* 0x000fe20003f06270 */
[----:B------:R-:W-:Y:S01]  /*1cb0*/  IMAD R21, R160, UR4, RZ ;  /* 0x00000004a0157c24 */ /* 0x000fe2000f8e02ff */
[----:B------:R-:W-:Y:S01]  /*1cc0*/  BSSY B1, `(.L_x_30) ;  /* 0x0000010000017945 */ /* 0x000fe20003800000 */
[C---:B------:R-:W-:Y:S01]  /*1cd0*/  IMAD.WIDE.U32 R14, R22.reuse, UR4, R14 ;  /* 0x00000004160e7c25 */ /* 0x040fe2000f8e000e */
[----:B------:R-:W-:Y:S02]  /*1ce0*/  ISETP.LT.OR P3, PT, R3, 0x1, !P0 ;  /* 0x000000010300780c */ /* 0x000fe40004761670 */
[----:B------:R-:W1:Y:S01]  /*1cf0*/  LDC.64 R12, c[0x0][0x5a8] ;  /* 0x00016a00ff0c7b82 */ /* 0x000e620000000a00 */
[----:B------:R-:W-:Y:S02]  /*1d00*/  IMAD R21, R22, UR5, R21 ;  /* 0x0000000516157c24 */ /* 0x000fe4000f8e0215 */
[----:B------:R-:W-:-:S02]  /*1d10*/  IMAD.MOV.U32 R20, RZ, RZ, R14 ;  /* 0x000000ffff147224 */ /* 0x000fc400078e000e */
[----:B------:R-:W-:Y:S02]  /*1d20*/  IMAD.IADD R21, R15, 0x1, R21 ;  /* 0x000000010f157824 */ /* 0x000fe400078e0215 */
[-C--:B0-----:R-:W-:Y:S01]  /*1d30*/  IMAD R160, R5, R156.reuse, RZ ;  /* 0x0000009c05a07224 */ /* 0x081fe200078e02ff */
[----:B------:R-:W-:Y:S01]  /*1d40*/  SHF.L.U64.HI R161, R156, 0x3, R157 ;  /* 0x000000039ca17819 */ /* 0x000fe2000001029d */
[----:B------:R-:W-:-:S04]  /*1d50*/  IMAD.WIDE.U32 R22, R165, R156, R20 ;  /* 0x0000009ca5167225 */ /* 0x000fc800078e0014 */
[----:B------:R-:W-:Y:S01]  /*1d60*/  IMAD R169, R165, R157, R160 ;  /* 0x0000009da5a97224 */ /* 0x000fe200078e02a0 */
[----:B-1----:R-:W-:Y:S01]  /*1d70*/  IADD3 R22, P1, R22, R12, RZ ;  /* 0x0000000c16167210 */ /* 0x002fe20007f3e0ff */
[----:B------:R-:W-:-:S03]  /*1d80*/  IMAD.SHL.U32 R160, R156, 0x8, RZ ;  /* 0x000000089ca07824 */ /* 0x000fc600078e00ff */
[----:B------:R-:W-:Y:S01]  /*1d90*/  IADD3.X R23, R13, R23, R169, P1, !PT ;  /* 0x000000170d177210 */ /* 0x000fe20000ffe4a9 */
[----:B------:R-:W-:Y:S08]  /*1da0*/  @P3 BRA `(.L_x_31) ;  /* 0x0000000000043947 */ /* 0x000ff00003800000 */
[----:B--2---:R0:W5:Y:S02]  /*1db0*/  LDG.E.U8 R155, desc[UR36][R22.64] ;  /* 0x00000024169b7981 */ /* 0x004164000c1e1100 */
.L_x_31:
[----:B------:R-:W-:Y:S05]  /*1dc0*/  BSYNC B1 ;  /* 0x0000000000017941 */ /* 0x000fea0003800000 */
.L_x_30:
[----:B-----5:R-:W-:Y:S01]  /*1dd0*/  LOP3.LUT R164, R155, 0xffff, RZ, 0xc0, !PT ;  /* 0x0000ffff9ba47812 */ /* 0x020fe200078ec0ff */
[----:B------:R-:W-:Y:S01]  /*1de0*/  IMAD.WIDE.U32 R162, R165, R156, R160 ;  /* 0x0000009ca5a27225 */ /* 0x000fe200078e00a0 */
[----:B------:R-:W-:Y:S01]  /*1df0*/  ISETP.LT.OR P4, PT, R3, 0x2, !P0 ;  /* 0x000000020300780c */ /* 0x000fe20004781670 */
[----:B------:R-:W-:Y:S01]  /*1e00*/  BSSY B1, `(.L_x_32) ;  /* 0x000000e000017945 */ /* 0x000fe20003800000 */
[----:B------:R-:W-:Y:S01]  /*1e10*/  PRMT R167, R164, 0x8880, RZ ;  /* 0x00008880a4a77816 */ /* 0x000fe200000000ff */
[----:B------:R-:W-:Y:S01]  /*1e20*/  IMAD.IADD R163, R169, 0x1, R163 ;  /* 0x00000001a9a37824 */ /* 0x000fe200078e02a3 */
[----:B------:R-:W-:Y:S02]  /*1e30*/  IADD3 R162, P2, P5, R14, R12, R162 ;  /* 0x0000000c0ea27210 */ /* 0x000fe40007d5e0a2 */
[----:B------:R-:W-:Y:S01]  /*1e40*/  ISETP.GE.AND P1, PT, R0, 0x9, PT ;  /* 0x000000090000780c */ /* 0x000fe20003f26270 */
[----:B------:R-:W-:Y:S01]  /*1e50*/  IMAD R164, R167, R154, RZ ;  /* 0x0000009aa7a47224 */ /* 0x000fe200078e02ff */
[----:B------:R-:W-:-:S02]  /*1e60*/  IADD3.X R163, R21, R13, R163, P2, P5 ;  /* 0x0000000d15a37210 */ /* 0x000fc400017ea4a3 */
[----:B------:R-:W-:Y:S01]  /*1e70*/  ISETP.LT.OR P2, PT, R3, 0x1, !P1 ;  /* 0x000000010300780c */ /* 0x000fe20004f41670 */
[----:B------:R-:W-:-:S05]  /*1e80*/  @!P3 IMAD R167, R88, R153, R164 ;  /* 0x0000009958a7b224 */ /* 0x000fca00078e02a4 */
[----:B------:R1:W-:Y:S01]  /*1e90*/  @!P3 STG.E.U8 desc[UR36][R158.64], R167 ;  /* 0x000000a79e00b986 */ /* 0x0003e2000c101124 */
[----:B------:R-:W-:Y:S06]  /*1ea0*/  @P4 BRA `(.L_x_33) ;  /* 0x00000000000c4947 */ /* 0x000fec0003800000 */
[----:B--2---:R-:W1:Y:S02]  /*1eb0*/  LDG.E.U8 R155, desc[UR36][R22.64+0x1] ;  /* 0x00000124169b7981 */ /* 0x004e64000c1e1100 */
[----:B-1----:R-:W-:-:S05]  /*1ec0*/  PRMT R167, R155, 0x8880, RZ ;  /* 0x000088809ba77816 */ /* 0x002fca00000000ff */
[----:B------:R-:W-:-:S07]  /*1ed0*/  IMAD R164, R167, R154, RZ ;  /* 0x0000009aa7a47224 */ /* 0x000fce00078e02ff */
.L_x_33:
[----:B------:R-:W-:Y:S05]  /*1ee0*/  BSYNC B1 ;  /* 0x0000000000017941 */ /* 0x000fea0003800000 */
.L_x_32:
[----:B------:R-:W-:Y:S01]  /*1ef0*/  @!P4 IMAD R89, R89, R153, R164 ;  /* 0x000000995959c224 */ /* 0x000fe200078e02a4 */
[----:B------:R-:W-:Y:S04]  /*1f00*/  BSSY B1, `(.L_x_34) ;  /* 0x0000006000017945 */ /* 0x000fe80003800000 */
[----:B------:R3:W-:Y:S01]  /*1f10*/  @!P4 STG.E.U8 desc[UR36][R158.64+0x1], R89 ;  /* 0x000001599e00c986 */ /* 0x0007e2000c101124 */
[----:B------:R-:W-:Y:S05]  /*1f20*/  @P2 BRA `(.L_x_35) ;  /* 0x00000000000c2947 */ /* 0x000fea0003800000 */
[----:B--2---:R-:W3:Y:S02]  /*1f30*/  LDG.E.U8 R155, desc[UR36][R162.64] ;  /* 0x00000024a29b7981 */ /* 0x004ee4000c1e1100 */
[----:B---3--:R-:W-:-:S05]  /*1f40*/  PRMT R89, R155, 0x8880, RZ ;  /* 0x000088809b597816 */ /* 0x008fca00000000ff */
[----:B------:R-:W-:-:S07]  /*1f50*/  IMAD R164, R89, R154, RZ ;  /* 0x0000009a59a47224 */ /* 0x000fce00078e02ff */
.L_x_35:
[----:B------:R-:W-:Y:S05]  /*1f60*/  BSYNC B1 ;  /* 0x0000000000017941 */ /* 0x000fea0003800000 */
.L_x_34:
[C---:B------:R-:W-:Y:S01]  /*1f70*/  ISETP.LT.OR P4, PT, R3.reuse, 0x2, !P1 ;  /* 0x000000020300780c */ /* 0x040fe20004f81670 */
[----:B---3--:R-:W-:Y:S01]  /*1f80*/  @!P2 IMAD R89, R90, R153, R164 ;  /* 0x000000995a59a224 */ /* 0x008fe200078e02a4 */
[----:B------:R-:W-:Y:S01]  /*1f90*/  BSSY B1, `(.L_x_36) ;  /* 0x0000009000017945 */ /* 0x000fe20003800000 */
[C---:B------:R-:W-:Y:S02]  /*1fa0*/  ISETP.LT.OR P3, PT, R3.reuse, 0x9, !P0 ;  /* 0x000000090300780c */ /* 0x040fe40004761670 */
[C---:B------:R-:W-:Y:S01]  /*1fb0*/  ISETP.LT.OR P5, PT, R3.reuse, 0xa, !P0 ;  /* 0x0000000a0300780c */ /* 0x040fe200047a1670 */
[----:B------:R3:W-:Y:S01]  /*1fc0*/  @!P2 STG.E.U8 desc[UR36][R8.64], R89 ;  /* 0x000000590800a986 */ /* 0x0007e2000c101124 */
[----:B------:R-:W-:-:S06]  /*1fd0*/  ISETP.LT.OR P2, PT, R3, 0x9, !P1 ;  /* 0x000000090300780c */ /* 0x000fcc0004f41670 */
[----:B------:R-:W-:Y:S07]  /*1fe0*/  @P4 BRA `(.L_x_37) ;  /* 0x00000000000c4947 */ /* 0x000fee0003800000 */
[----:B--2---:R-:W3:Y:S02]  /*1ff0*/  LDG.E.U8 R155, desc[UR36][R162.64+0x1] ;  /* 0x00000124a29b7981 */ /* 0x004ee4000c1e1100 */
[----:B---3--:R-:W-:-:S05]  /*2000*/  PRMT R89, R155, 0x8880, RZ ;  /* 0x000088809b597816 */ /* 0x008fca00000000ff */
[----:B------:R-:W-:-:S07]  /*2010*/  IMAD R164, R89, R154, RZ ;  /* 0x0000009a59a47224 */ /* 0x000fce00078e02ff */
.L_x_37:
[----:B------:R-:W-:Y:S05]  /*2020*/  BSYNC B1 ;  /* 0x0000000000017941 */ /* 0x000fea0003800000 */
.L_x_36:
[----:B------:R-:W-:Y:S01]  /*2030*/  @!P4 IMAD R91, R91, R153, R164 ;  /* 0x000000995b5bc224 */ /* 0x000fe200078e02a4 */
[----:B------:R-:W-:Y:S04]  /*2040*/  BSSY B1, `(.L_x_38) ;  /* 0x0000006000017945 */ /* 0x000fe80003800000 */
[----:B------:R4:W-:Y:S01]  /*2050*/  @!P4 STG.E.U8 desc[UR36][R8.64+0x1], R91 ;  /* 0x0000015b0800c986 */ /* 0x0009e2000c101124 */
[----:B------:R-:W-:Y:S05]  /*2060*/  @P3 BRA `(.L_x_39) ;  /* 0x00000000000c3947 */ /* 0x000fea0003800000 */
[----:B--2---:R-:W3:Y:S02]  /*2070*/  LDG.E.U8 R155, desc[UR36][R22.64+0x8] ;  /* 0x00000824169b7981 */ /* 0x004ee4000c1e1100 */
[----:B---3--:R-:W-:-:S05]  /*2080*/  PRMT R89, R155, 0x8880, RZ ;  /* 0x000088809b597816 */ /* 0x008fca00000000ff */
[----:B------:R-:W-:-:S07]  /*2090*/  IMAD R164, R89, R154, RZ ;  /* 0x0000009a59a47224 */ /* 0x000fce00078e02ff */
.L_x_39:
[----:B------:R-:W-:Y:S05]  /*20a0*/  BSYNC B1 ;  /* 0x0000000000017941 */ /* 0x000fea0003800000 */
.L_x_38:
[----:B---3--:R-:W-:Y:S01]  /*20b0*/  @!P3 IMAD R89, R92, R153, R164 ;  /* 0x000000995c59b224 */ /* 0x008fe200078e02a4 */
[----:B------:R-:W-:Y:S04]  /*20c0*/  BSSY B1, `(.L_x_40) ;  /* 0x0000006000017945 */ /* 0x000fe80003800000 */
[----:B------:R3:W-:Y:S01]  /*20d0*/  @!P3 STG.E.U8 desc[UR36][R158.64+0x8], R89 ;  /* 0x000008599e00b986 */ /* 0x0007e2000c101124 */
[----:B------:R-:W-:Y:S05]  /*20e0*/  @P5 BRA `(.L_x_41) ;  /* 0x00000000000c5947 */ /* 0x000fea0003800000 */
[----:B--2---:R-:W3:Y:S02]  /*20f0*/  LDG.E.U8 R155, desc[UR36][R22.64+0x9] ;  /* 0x00000924169b7981 */ /* 0x004ee4000c1e1100 */
[----:B---3--:R-:W-:-:S05]  /*2100*/  PRMT R89, R155, 0x8880, RZ ;  /* 0x000088809b597816 */ /* 0x008fca00000000ff */
[----:B------:R-:W-:-:S07]  /*2110*/  IMAD R164, R89, R154, RZ ;  /* 0x0000009a59a47224 */ /* 0x000fce00078e02ff */
.L_x_41:
[----:B------:R-:W-:Y:S05]  /*2120*/  BSYNC B1 ;  /* 0x0000000000017941 */ /* 0x000fea0003800000 */
.L_x_40:
[----:B------:R-:W-:Y:S01]  /*2130*/  @!P5 IMAD R93, R93, R153, R164 ;  /* 0x000000995d5dd224 */ /* 0x000fe200078e02a4 */
[----:B------:R-:W-:Y:S04]  /*2140*/  BSSY B1, `(.L_x_42) ;  /* 0x0000006000017945 */ /* 0x000fe80003800000 */
[----:B------:R0:W-:Y:S01]  /*2150*/  @!P5 STG.E.U8 desc[UR36][R158.64+0x9], R93 ;  /* 0x0000095d9e00d986 */ /* 0x0001e2000c101124 */
[----:B------:R-:W-:Y:S05]  /*2160*/  @P2 BRA `(.L_x_43) ;  /* 0x00000000000c2947 */ /* 0x000fea0003800000 */
[----:B--2---:R-:W3:Y:S02]  /*2170*/  LDG.E.U8 R155, desc[UR36][R162.64+0x8] ;  /* 0x00000824a29b7981 */ /* 0x004ee4000c1e1100 */
[----:B---3--:R-:W-:-:S05]  /*2180*/  PRMT R89, R155, 0x8880, RZ ;  /* 0x000088809b597816 */ /* 0x008fca00000000ff */
[----:B------:R-:W-:-:S07]  /*2190*/  IMAD R164, R89, R154, RZ ;  /* 0x0000009a59a47224 */ /* 0x000fce00078e02ff */
.L_x_43:
[----:B------:R-:W-:Y:S05]  /*21a0*/  BSYNC B1 ;  /* 0x0000000000017941 */ /* 0x000fea0003800000 */
.L_x_42:
        /* <DEDUP_REMOVED lines=11> */
.L_x_45:
[----:B------:R-:W-:Y:S05]  /*2260*/  BSYNC B1 ;  /* 0x0000000000017941 */ /* 0x000fea0003800000 */
.L_x_44:
[----:B------:R-:W-:Y:S01]  /*2270*/  @!P4 IMAD R95, R95, R153, R164 ;  /* 0x000000995f5fc224 */ /* 0x000fe200078e02a4 */
[----:B------:R-:W-:Y:S04]  /*2280*/  BSSY B1, `(.L_x_46) ;  /* 0x0000006000017945 */ /* 0x000fe80003800000 */
[----:B------:R0:W-:Y:S01]  /*2290*/  @!P4 STG.E.U8 desc[UR36][R8.64+0x9], R95 ;  /* 0x0000095f0800c986 */ /* 0x0001e2000c101124 */
[----:B------:R-:W-:Y:S05]  /*22a0*/  @P3 BRA `(.L_x_47) ;  /* 0x00000000000c3947 */ /* 0x000fea0003800000 */
[----:B--2---:R-:W3:Y:S02]  /*22b0*/  LDG.E.U8 R155, desc[UR36][R22.64+0x10] ;  /* 0x00001024169b7981 */ /* 0x004ee4000c1e1100 */
[----:B---3--:R-:W-:-:S05]  /*22c0*/  PRMT R89, R155, 0x8880, RZ ;  /* 0x000088809b597816 */ /* 0x008fca00000000ff */
[----:B------:R-:W-:-:S07]  /*22d0*/  IMAD R164, R89, R154, RZ ;  /* 0x0000009a59a47224 */ /* 0x000fce00078e02ff */
.L_x_47:
[----:B------:R-:W-:Y:S05]  /*22e0*/  BSYNC B1 ;  /* 0x0000000000017941 */ /* 0x000fea0003800000 */
.L_x_46:
[----:B---3--:R-:W-:Y:S01]  /*22f0*/  @!P3 IMAD R89, R96, R153, R164 ;  /* 0x000000996059b224 */ /* 0x008fe200078e02a4 */
[----:B------:R-:W-:Y:S04]  /*2300*/  BSSY B1, `(.L_x_48) ;  /* 0x0000006000017945 */ /* 0x000fe80003800000 */
[----:B------:R3:W-:Y:S01]  /*2310*/  @!P3 STG.E.U8 desc[UR36][R158.64+0x10], R89 ;  /* 0x000010599e00b986 */ /* 0x0007e2000c101124 */
[----:B------:R-:W-:Y:S05]  /*2320*/  @P5 BRA `(.L_x_49) ;  /* 0x00000000000c5947 */ /* 0x000fea0003800000 */
[----:B--2---:R-:W3:Y:S02]  /*2330*/  LDG.E.U8 R155, desc[UR36][R22.64+0x11] ;  /* 0x00001124169b7981 */ /* 0x004ee4000c1e1100 */
[----:B---3--:R-:W-:-:S05]  /*2340*/  PRMT R89, R155, 0x8880, RZ ;  /* 0x000088809b597816 */ /* 0x008fca00000000ff */
[----:B------:R-:W-:-:S07]  /*2350*/  IMAD R164, R89, R154, RZ ;  /* 0x0000009a59a47224 */ /* 0x000fce00078e02ff */
.L_x_49:
[----:B------:R-:W-:Y:S05]  /*2360*/  BSYNC B1 ;  /* 0x0000000000017941 */ /* 0x000fea0003800000 */
.L_x_48:
[----:B------:R-:W-:Y:S01]  /*2370*/  @!P5 IMAD R97, R97, R153, R164 ;  /* 0x000000996161d224 */ /* 0x000fe200078e02a4 */
[----:B------:R-:W-:Y:S04]  /*2380*/  BSSY B1, `(.L_x_50) ;  /* 0x0000006000017945 */ /* 0x000fe80003800000 */
[----:B------:R0:W-:Y:S01]  /*2390*/  @!P5 STG.E.U8 desc[UR36][R158.64+0x11], R97 ;  /* 0x000011619e00d986 */ /* 0x0001e2000c101124 */
[----:B------:R-:W-:Y:S05]  /*23a0*/  @P2 BRA `(.L_x_51) ;  /* 0x00000000000c2947 */ /* 0x000fea0003800000 */
[----:B--2---:R-:W3:Y:S02]  /*23b0*/  LDG.E.U8 R155, desc[UR36][R162.64+0x10] ;  /* 0x00001024a29b7981 */ /* 0x004ee4000c1e1100 */
[----:B---3--:R-:W-:-:S05]  /*23c0*/  PRMT R89, R155, 0x8880, RZ ;  /* 0x000088809b597816 */ /* 0x008fca00000000ff */
[----:B------:R-:W-:-:S07]  /*23d0*/  IMAD R164, R89, R154, RZ ;  /* 0x0000009a59a47224 */ /* 0x000fce00078e02ff */
.L_x_51:
[----:B------:R-:W-:Y:S05]  /*23e0*/  BSYNC B1 ;  /* 0x0000000000017941 */ /* 0x000fea0003800000 */
.L_x_50:
        /* <DEDUP_REMOVED lines=11> */
.L_x_53:
[----:B------:R-:W-:Y:S05]  /*24a0*/  BSYNC B1 ;  /* 0x0000000000017941 */ /* 0x000fea0003800000 */
.L_x_52:
[----:B------:R-:W-:Y:S01]  /*24b0*/  @!P4 IMAD R99, R99, R153, R164 ;  /* 0x000000996363c224 */ /* 0x000fe200078e02a4 */
[----:B------:R-:W-:Y:S04]  /*24c0*/  BSSY B1, `(.L_x_54) ;  /* 0x0000006000017945 */ /* 0x000fe80003800000 */
[----:B------:R0:W-:Y:S01]  /*24d0*/  @!P4 STG.E.U8 desc[UR36][R8.64+0x11], R99 ;  /* 0x000011630800c986 */ /* 0x0001e2000c101124 */
[----:B------:R-:W-:Y:S05]  /*24e0*/  @P3 BRA `(.L_x_55) ;  /* 0x00000000000c3947 */ /* 0x000fea0003800000 */
[----:B--2---:R-:W3:Y:S02]  /*24f0*/  LDG.E.U8 R155, desc[UR36][R22.64+0x18] ;  /* 0x00001824169b7981 */ /* 0x004ee4000c1e1100 */
[----:B---3--:R-:W-:-:S05]  /*2500*/  PRMT R89, R155, 0x8880, RZ ;  /* 0x000088809b597816 */ /* 0x008fca00000000ff */
[----:B------:R-:W-:-:S07]  /*2510*/  IMAD R164, R89, R154, RZ ;  /* 0x0000009a59a47224 */ /* 0x000fce00078e02ff */
.L_x_55:
[----:B------:R-:W-:Y:S05]  /*2520*/  BSYNC B1 ;  /* 0x0000000000017941 */ /* 0x000fea0003800000 */
.L_x_54:
[----:B---3--:R-:W-:Y:S01]  /*2530*/  @!P3 IMAD R89, R100, R153, R164 ;  /* 0x000000996459b224 */ /* 0x008fe200078e02a4 */
[----:B------:R-:W-:Y:S04]  /*2540*/  BSSY B1, `(.L_x_56) ;  /* 0x0000006000017945 */ /* 0x000fe80003800000 */
[----:B------:R3:W-:Y:S01]  /*2550*/  @!P3 STG.E.U8 desc[UR36][R158.64+0x18], R89 ;  /* 0x000018599e00b986 */ /* 0x0007e2000c101124 */
[----:B------:R-:W-:Y:S05]  /*2560*/  @P5 BRA `(.L_x_57) ;  /* 0x00000000000c5947 */ /* 0x000fea0003800000 */
[----:B--2---:R-:W3:Y:S02]  /*2570*/  LDG.E.U8 R155, desc[UR36][R22.64+0x19] ;  /* 0x00001924169b7981 */ /* 0x004ee4000c1e1100 */
[----:B---3--:R-:W-:-:S05]  /*2580*/  PRMT R89, R155, 0x8880, RZ ;  /* 0x000088809b597816 */ /* 0x008fca00000000ff */
[----:B------:R-:W-:-:S07]  /*2590*/  IMAD R164, R89, R154, RZ ;  /* 0x0000009a59a47224 */ /* 0x000fce00078e02ff */
.L_x_57:
[----:B------:R-:W-:Y:S05]  /*25a0*/  BSYNC B1 ;  /* 0x0000000000017941 */ /* 0x000fea0003800000 */
.L_x_56:
[----:B------:R-:W-:Y:S01]  /*25b0*/  @!P5 IMAD R101, R101, R153, R164 ;  /* 0x000000996565d224 */ /* 0x000fe200078e02a4 */
[----:B------:R-:W-:Y:S04]  /*25c0*/  BSSY B1, `(.L_x_58) ;  /* 0x0000006000017945 */ /* 0x000fe80003800000 */
[----:B------:R0:W-:Y:S01]  /*25d0*/  @!P5 STG.E.U8 desc[UR36][R158.64+0x19], R101 ;  /* 0x000019659e00d986 */ /* 0x0001e2000c101124 */
[----:B------:R-:W-:Y:S05]  /*25e0*/  @P2 BRA `(.L_x_59) ;  /* 0x00000000000c2947 */ /* 0x000fea0003800000 */
[----:B--2---:R-:W3:Y:S02]  /*25f0*/  LDG.E.U8 R155, desc[UR36][R162.64+0x18] ;  /* 0x00001824a29b7981 */ /* 0x004ee4000c1e1100 */
[----:B---3--:R-:W-:-:S05]  /*2600*/  PRMT R89, R155, 0x8880, RZ ;  /* 0x000088809b597816 */ /* 0x008fca00000000ff */
[----:B------:R-:W-:-:S07]  /*2610*/  IMAD R164, R89, R154, RZ ;  /* 0x0000009a59a47224 */ /* 0x000fce00078e02ff */
.L_x_59:
[----:B------:R-:W-:Y:S05]  /*2620*/  BSYNC B1 ;  /* 0x0000000000017941 */ /* 0x000fea0003800000 */
.L_x_58:
        /* <DEDUP_REMOVED lines=11> */
.L_x_61:
[----:B------:R-:W-:Y:S05]  /*26e0*/  BSYNC B1 ;  /* 0x0000000000017941 */ /* 0x000fea0003800000 */
.L_x_60:
[----:B------:R-:W-:Y:S01]  /*26f0*/  @!P4 IMAD R103, R103, R153, R164 ;  /* 0x000000996767c224 */ /* 0x000fe200078e02a4 */
[----:B------:R-:W-:Y:S04]  /*2700*/  BSSY B1, `(.L_x_62) ;  /* 0x0000006000017945 */ /* 0x000fe80003800000 */
[----:B------:R0:W-:Y:S01]  /*2710*/  @!P4 STG.E.U8 desc[UR36][R8.64+0x19], R103 ;  /* 0x000019670800c986 */ /* 0x0001e2000c101124 */
[----:B------:R-:W-:Y:S05]  /*2720*/  @P3 BRA `(.L_x_63) ;  /* 0x00000000000c3947 */ /* 0x000fea0003800000 */
[----:B--2---:R-:W3:Y:S02]  /*2730*/  LDG.E.U8 R155, desc[UR36][R22.64+0x20] ;  /* 0x00002024169b7981 */ /* 0x004ee4000c1e1100 */
[----:B---3--:R-:W-:-:S05]  /*2740*/  PRMT R89, R155, 0x8880, RZ ;  /* 0x000088809b597816 */ /* 0x008fca00000000ff */
[----:B------:R-:W-:-:S07]  /*2750*/  IMAD R164, R89, R154, RZ ;  /* 0x0000009a59a47224 */ /* 0x000fce00078e02ff */
.L_x_63:
[----:B------:R-:W-:Y:S05]  /*2760*/  BSYNC B1 ;  /* 0x0000000000017941 */ /* 0x000fea0003800000 */
.L_x_62:
[----:B---3--:R-:W-:Y:S01]  /*2770*/  @!P3 IMAD R89, R104, R153, R164 ;  /* 0x000000996859b224 */ /* 0x008fe200078e02a4 */
[----:B------:R-:W-:Y:S04]  /*2780*/  BSSY B1, `(.L_x_64) ;  /* 0x0000006000017945 */ /* 0x000fe80003800000 */
[----:B------:R3:W-:Y:S01]  /*2790*/  @!P3 STG.E.U8 desc[UR36][R158.64+0x20], R89 ;  /* 0x000020599e00b986 */ /* 0x0007e2000c101124 */
[----:B------:R-:W-:Y:S05]  /*27a0*/  @P5 BRA `(.L_x_65) ;  /* 0x00000000000c5947 */ /* 0x000fea0003800000 */
[----:B--2---:R-:W3:Y:S02]  /*27b0*/  LDG.E.U8 R155, desc[UR36][R22.64+0x21] ;  /* 0x00002124169b7981 */ /* 0x004ee4000c1e1100 */
[----:B---3--:R-:W-:-:S05]  /*27c0*/  PRMT R89, R155, 0x8880, RZ ;  /* 0x000088809b597816 */ /* 0x008fca00000000ff */
[----:B------:R-:W-:-:S07]  /*27d0*/  IMAD R164, R89, R154, RZ ;  /* 0x0000009a59a47224 */ /* 0x000fce00078e02ff */
.L_x_65:
[----:B------:R-:W-:Y:S05]  /*27e0*/  BSYNC B1 ;  /* 0x0000000000017941 */ /* 0x000fea0003800000 */
.L_x_64:
[----:B------:R-:W-:Y:S01]  /*27f0*/  @!P5 IMAD R105, R105, R153, R164 ;  /* 0x000000996969d224 */ /* 0x000fe200078e02a4 */
[----:B------:R-:W-:Y:S04]  /*2800*/  BSSY B1, `(.L_x_66) ;  /* 0x0000006000017945 */ /* 0x000fe80003800000 */
[----:B------:R0:W-:Y:S01]  /*2810*/  @!P5 STG.E.U8 desc[UR36][R158.64+0x21], R105 ;  /* 0x000021699e00d986 */ /* 0x0001e2000c101124 */
[----:B------:R-:W-:Y:S05]  /*2820*/  @P2 BRA `(.L_x_67) ;  /* 0x00000000000c2947 */ /* 0x000fea0003800000 */
[----:B--2---:R-:W3:Y:S02]  /*2830*/  LDG.E.U8 R155, desc[UR36][R162.64+0x20] ;  /* 0x00002024a29b7981 */ /* 0x004ee4000c1e1100 */
[----:B---3--:R-:W-:-:S05]  /*2840*/  PRMT R89, R155, 0x8880, RZ ;  /* 0x000088809b597816 */ /* 0x008fca00000000ff */
[----:B------:R-:W-:-:S07]  /*2850*/  IMAD R164, R89, R154, RZ ;  /* 0x0000009a59a47224 */ /* 0x000fce00078e02ff */
.L_x_67:
[----:B------:R-:W-:Y:S05]  /*2860*/  BSYNC B1 ;  /* 0x0000000000017941 */ /* 0x000fea0003800000 */
.L_x_66:
        /* <DEDUP_REMOVED lines=11> */
.L_x_69:
[----:B------:R-:W-:Y:S05]  /*2920*/  BSYNC B1 ;  /* 0x0000000000017941 */ /* 0x000fea0003800000 */
.L_x_68:
[----:B------:R-:W-:Y:S01]  /*2930*/  @!P4 IMAD R107, R107, R153, R164 ;  /* 0x000000996b6bc224 */ /* 0x000fe200078e02a4 */
[----:B------:R-:W-:Y:S04]  /*2940*/  BSSY B1, `(.L_x_70) ;  /* 0x0000006000017945 */ /* 0x000fe80003800000 */
[----:B------:R0:W-:Y:S01]  /*2950*/  @!P4 STG.E.U8 desc[UR36][R8.64+0x21], R107 ;  /* 0x0000216b0800c986 */ /* 0x0001e2000c101124 */
[----:B------:R-:W-:Y:S05]  /*2960*/  @P3 BRA `(.L_x_71) ;  /* 0x00000000000c3947 */ /* 0x000fea0003800000 */
[----:B--2---:R-:W3:Y:S02]  /*2970*/  LDG.E.U8 R155, desc[UR36][R22.64+0x28] ;  /* 0x00002824169b7981 */ /* 0x004ee4000c1e1100 */
[----:B---3--:R-:W-:-:S05]  /*2980*/  PRMT R89, R155, 0x8880, RZ ;  /* 0x000088809b597816 */ /* 0x008fca00000000ff */
[----:B------:R-:W-:-:S07]  /*2990*/  IMAD R164, R89, R154, RZ ;  /* 0x0000009a59a47224 */ /* 0x000fce00078e02ff */
.L_x_71:
[----:B------:R-:W-:Y:S05]  /*29a0*/  BSYNC B1 ;  /* 0x0000000000017941 */ /* 0x000fea0003800000 */
.L_x_70:
[----:B---3--:R-:W-:Y:S01]  /*29b0*/  @!P3 IMAD R89, R108, R153, R164 ;  /* 0x000000996c59b224 */ /* 0x008fe200078e02a4 */
[----:B------:R-:W-:Y:S04]  /*29c0*/  BSSY B1, `(.L_x_72) ;  /* 0x0000006000017945 */ /* 0x000fe80003800000 */
[----:B------:R3:W-:Y:S01]  /*29d0*/  @!P3 STG.E.U8 desc[UR36][R158.64+0x28], R89 ;  /* 0x000028599e00b986 */ /* 0x0007e2000c101124 */
[----:B------:R-:W-:Y:S05]  /*29e0*/  @P5 BRA `(.L_x_73) ;  /* 0x00000000000c5947 */ /* 0x000fea0003800000 */
[----:B--2---:R-:W3:Y:S02]  /*29f0*/  LDG.E.U8 R155, desc[UR36][R22.64+0x29] ;  /* 0x00002924169b7981 */ /* 0x004ee4000c1e1100 */
[----:B---3--:R-:W-:-:S05]  /*2a00*/  PRMT R89, R155, 0x8880, RZ ;  /* 0x000088809b597816 */ /* 0x008fca00000000ff */
[----:B------:R-:W-:-:S07]  /*2a10*/  IMAD R164, R89, R154, RZ ;  /* 0x0000009a59a47224 */ /* 0x000fce00078e02ff */
.L_x_73:
[----:B------:R-:W-:Y:S05]  /*2a20*/  BSYNC B1 ;  /* 0x0000000000017941 */ /* 0x000fea0003800000 */
.L_x_72:
[----:B------:R-:W-:Y:S01]  /*2a30*/  @!P5 IMAD R109, R109, R153, R164 ;  /* 0x000000996d6dd224 */ /* 0x000fe200078e02a4 */
[----:B------:R-:W-:Y:S04]  /*2a40*/  BSSY B1, `(.L_x_74) ;  /* 0x0000006000017945 */ /* 0x000fe80003800000 */
[----:B------:R0:W-:Y:S01]  /*2a50*/  @!P5 STG.E.U8 desc[UR36][R158.64+0x29], R109 ;  /* 0x0000296d9e00d986 */ /* 0x0001e2000c101124 */
[----:B------:R-:W-:Y:S05]  /*2a60*/  @P2 BRA `(.L_x_75) ;  /* 0x00000000000c2947 */ /* 0x000fea0003800000 */
[----:B--2---:R-:W3:Y:S02]  /*2a70*/  LDG.E.U8 R155, desc[UR36][R162.64+0x28] ;  /* 0x00002824a29b7981 */ /* 0x004ee4000c1e1100 */
[----:B---3--:R-:W-:-:S05]  /*2a80*/  PRMT R89, R155, 0x8880, RZ ;  /* 0x000088809b597816 */ /* 0x008fca00000000ff */
[----:B------:R-:W-:-:S07]  /*2a90*/  IMAD R164, R89, R154, RZ ;  /* 0x0000009a59a47224 */ /* 0x000fce00078e02ff */
.L_x_75:
[----:B------:R-:W-:Y:S05]  /*2aa0*/  BSYNC B1 ;  /* 0x0000000000017941 */ /* 0x000fea0003800000 */
.L_x_74:
        /* <DEDUP_REMOVED lines=11> */
.L_x_77:
[----:B------:R-:W-:Y:S05]  /*2b60*/  BSYNC B1 ;  /* 0x0000000000017941 */ /* 0x000fea0003800000 */
.L_x_76:
[----:B------:R-:W-:Y:S01]  /*2b70*/  @!P4 IMAD R111, R111, R153, R164 ;  /* 0x000000996f6fc224 */ /* 0x000fe200078e02a4 */
[----:B------:R-:W-:Y:S04]  /*2b80*/  BSSY B1, `(.L_x_78) ;  /* 0x0000006000017945 */ /* 0x000fe80003800000 */
[----:B------:R0:W-:Y:S01]  /*2b90*/  @!P4 STG.E.U8 desc[UR36][R8.64+0x29], R111 ;  /* 0x0000296f0800c986 */ /* 0x0001e2000c101124 */
[----:B------:R-:W-:Y:S05]  /*2ba0*/  @P3 BRA `(.L_x_79) ;  /* 0x00000000000c3947 */ /* 0x000fea0003800000 */
[----:B--2---:R-:W3:Y:S02]  /*2bb0*/  LDG.E.U8 R155, desc[UR36][R22.64+0x30] ;  /* 0x00003024169b7981 */ /* 0x004ee4000c1e1100 */
[----:B---3--:R-:W-:-:S05]  /*2bc0*/  PRMT R89, R155, 0x8880, RZ ;  /* 0x000088809b597816 */ /* 0x008fca00000000ff */
[----:B------:R-:W-:-:S07]  /*2bd0*/  IMAD R164, R89, R154, RZ ;  /* 0x0000009a59a47224 */ /* 0x000fce00078e02ff */
.L_x_79:
[----:B------:R-:W-:Y:S05]  /*2be0*/  BSYNC B1 ;  /* 0x0000000000017941 */ /* 0x000fea0003800000 */
.L_x_78:
[----:B---3--:R-:W-:Y:S01]  /*2bf0*/  @!P3 IMAD R89, R112, R153, R164 ;  /* 0x000000997059b224 */ /* 0x008fe200078e02a4 */
[----:B------:R-:W-:Y:S04]  /*2c00*/  BSSY B1, `(.L_x_80) ;  /* 0x0000006000017945 */ /* 0x000fe80003800000 */
[----:B------:R3:W-:Y:S01]  /*2c10*/  @!P3 STG.E.U8 desc[UR36][R158.64+0x30], R89 ;  /* 0x000030599e00b986 */ /* 0x0007e2000c101124 */
[----:B------:R-:W-:Y:S05]  /*2c20*/  @P5 BRA `(.L_x_81) ;  /* 0x00000000000c5947 */ /* 0x000fea0003800000 */
[----:B--2---:R-:W3:Y:S02]  /*2c30*/  LDG.E.U8 R155, desc[UR36][R22.64+0x31] ;  /* 0x00003124169b7981 */ /* 0x004ee4000c1e1100 */
[----:B---3--:R-:W-:-:S05]  /*2c40*/  PRMT R89, R155, 0x8880, RZ ;  /* 0x000088809b597816 */ /* 0x008fca00000000ff */
[----:B------:R-:W-:-:S07]  /*2c50*/  IMAD R164, R89, R154, RZ ;  /* 0x0000009a59a47224 */ /* 0x000fce00078e02ff */
.L_x_81:
[----:B------:R-:W-:Y:S05]  /*2c60*/  BSYNC B1 ;  /* 0x0000000000017941 */ /* 0x000fea0003800000 */
.L_x_80:
[----:B------:R-:W-:Y:S01]  /*2c70*/  @!P5 IMAD R113, R113, R153, R164 ;  /* 0x000000997171d224 */ /* 0x000fe200078e02a4 */
[----:B------:R-:W-:Y:S04]  /*2c80*/  BSSY B1, `(.L_x_82) ;  /* 0x0000006000017945 */ /* 0x000fe80003800000 */
[----:B------:R0:W-:Y:S01]  /*2c90*/  @!P5 STG.E.U8 desc[UR36][R158.64+0x31], R113 ;  /* 0x000031719e00d986 */ /* 0x0001e2000c101124 */
[----:B------:R-:W-:Y:S05]  /*2ca0*/  @P2 BRA `(.L_x_83) ;  /* 0x00000000000c2947 */ /* 0x000fea0003800000 */
[----:B--2---:R-:W3:Y:S02]  /*2cb0*/  LDG.E.U8 R155, desc[UR36][R162.64+0x30] ;  /* 0x00003024a29b7981 */ /* 0x004ee4000c1e1100 */
[----:B---3--:R-:W-:-:S05]  /*2cc0*/  PRMT R89, R155, 0x8880, RZ ;  /* 0x000088809b597816 */ /* 0x008fca00000000ff */
[----:B------:R-:W-:-:S07]  /*2cd0*/  IMAD R164, R89, R154, RZ ;  /* 0x0000009a59a47224 */ /* 0x000fce00078e02ff */
.L_x_83:
[----:B------:R-:W-:Y:S05]  /*2ce0*/  BSYNC B1 ;  /* 0x0000000000017941 */ /* 0x000fea0003800000 */
.L_x_82:
        /* <DEDUP_REMOVED lines=11> */
.L_x_85:
[----:B------:R-:W-:Y:S05]  /*2da0*/  BSYNC B1 ;  /* 0x0000000000017941 */ /* 0x000fea0003800000 */
.L_x_84:
[----:B------:R-:W-:Y:S01]  /*2db0*/  @!P4 IMAD R115, R115, R153, R164 ;  /* 0x000000997373c224 */ /* 0x000fe200078e02a4 */
[----:B------:R-:W-:Y:S04]  /*2dc0*/  BSSY B1, `(.L_x_86) ;  /* 0x0000006000017945 */ /* 0x000fe80003800000 */
[----:B------:R0:W-:Y:S01]  /*2dd0*/  @!P4 STG.E.U8 desc[UR36][R8.64+0x31], R115 ;  /* 0x000031730800c986 */ /* 0x0001e2000c101124 */
[----:B------:R-:W-:Y:S05]  /*2de0*/  @P3 BRA `(.L_x_87) ;  /* 0x00000000000c3947 */ /* 0x000fea0003800000 */
[----:B--2---:R-:W3:Y:S02]  /*2df0*/  LDG.E.U8 R155, desc[UR36][R22.64+0x38] ;  /* 0x00003824169b7981 */ /* 0x004ee4000c1e1100 */
[----:B---3--:R-:W-:-:S05]  /*2e00*/  PRMT R89, R155, 0x8880, RZ ;  /* 0x000088809b597816 */ /* 0x008fca00000000ff */
[----:B------:R-:W-:-:S07]  /*2e10*/  IMAD R164, R89, R154, RZ ;  /* 0x0000009a59a47224 */ /* 0x000fce00078e02ff */
.L_x_87:
[----:B------:R-:W-:Y:S05]  /*2e20*/  BSYNC B1 ;  /* 0x0000000000017941 */ /* 0x000fea0003800000 */
.L_x_86:
[----:B---3--:R-:W-:Y:S01]  /*2e30*/  @!P3 IMAD R89, R116, R153, R164 ;  /* 0x000000997459b224 */ /* 0x008fe200078e02a4 */
[----:B------:R-:W-:Y:S04]  /*2e40*/  BSSY B1, `(.L_x_88) ;  /* 0x0000006000017945 */ /* 0x000fe80003800000 */
[----:B------:R3:W-:Y:S01]  /*2e50*/  @!P3 STG.E.U8 desc[UR36][R158.64+0x38], R89 ;  /* 0x000038599e00b986 */ /* 0x0007e2000c101124 */
[----:B------:R-:W-:Y:S05]  /*2e60*/  @P5 BRA `(.L_x_89) ;  /* 0x00000000000c5947 */ /* 0x000fea0003800000 */
[----:B--2---:R-:W3:Y:S02]  /*2e70*/  LDG.E.U8 R155, desc[UR36][R22.64+0x39] ;  /* 0x00003924169b7981 */ /* 0x004ee4000c1e1100 */
[----:B---3--:R-:W-:-:S05]  /*2e80*/  PRMT R89, R155, 0x8880, RZ ;  /* 0x000088809b597816 */ /* 0x008fca00000000ff */
[----:B------:R-:W-:-:S07]  /*2e90*/  IMAD R164, R89, R154, RZ ;  /* 0x0000009a59a47224 */ /* 0x000fce00078e02ff */
.L_x_89:
[----:B------:R-:W-:Y:S05]  /*2ea0*/  BSYNC B1 ;  /* 0x0000000000017941 */ /* 0x000fea0003800000 */
.L_x_88:
[----:B------:R-:W-:Y:S01]  /*2eb0*/  @!P5 IMAD R117, R117, R153, R164 ;  /* 0x000000997575d224 */ /* 0x000fe200078e02a4 */
[----:B------:R-:W-:Y:S04]  /*2ec0*/  BSSY B1, `(.L_x_90) ;  /* 0x0000006000017945 */ /* 0x000fe80003800000 */
[----:B------:R0:W-:Y:S01]  /*2ed0*/  @!P5 STG.E.U8 desc[UR36][R158.64+0x39], R117 ;  /* 0x000039759e00d986 */ /* 0x0001e2000c101124 */
[----:B------:R-:W-:Y:S05]  /*2ee0*/  @P2 BRA `(.L_x_91) ;  /* 0x00000000000c2947 */ /* 0x000fea0003800000 */
[----:B--2---:R-:W3:Y:S02]  /*2ef0*/  LDG.E.U8 R155, desc[UR36][R162.64+0x38] ;  /* 0x00003824a29b7981 */ /* 0x004ee4000c1e1100 */
[----:B---3--:R-:W-:-:S05]  /*2f00*/  PRMT R89, R155, 0x8880, RZ ;  /* 0x000088809b597816 */ /* 0x008fca00000000ff */
[----:B------:R-:W-:-:S07]  /*2f10*/  IMAD R164, R89, R154, RZ ;  /* 0x0000009a59a47224 */ /* 0x000fce00078e02ff */
.L_x_91:
[----:B------:R-:W-:Y:S05]  /*2f20*/  BSYNC B1 ;  /* 0x0000000000017941 */ /* 0x000fea0003800000 */
.L_x_90:
        /* <DEDUP_REMOVED lines=11> */
.L_x_93:
[----:B------:R-:W-:Y:S05]  /*2fe0*/  BSYNC B1 ;  /* 0x0000000000017941 */ /* 0x000fea0003800000 */
.L_x_92:
[----:B------:R-:W-:Y:S01]  /*2ff0*/  @!P4 IMAD R119, R119, R153, R164 ;  /* 0x000000997777c224 */ /* 0x000fe200078e02a4 */
[----:B------:R-:W-:Y:S04]  /*3000*/  BSSY B1, `(.L_x_94) ;  /* 0x0000006000017945 */ /* 0x000fe80003800000 */
[----:B------:R0:W-:Y:S01]  /*3010*/  @!P4 STG.E.U8 desc[UR36][R8.64+0x39], R119 ;  /* 0x000039770800c986 */ /* 0x0001e2000c101124 */
[----:B------:R-:W-:Y:S05]  /*3020*/  @P3 BRA `(.L_x_95) ;  /* 0x00000000000c3947 */ /* 0x000fea0003800000 */
[----:B--2---:R-:W3:Y:S02]  /*3030*/  LDG.E.U8 R155, desc[UR36][R22.64+0x40] ;  /* 0x00004024169b7981 */ /* 0x004ee4000c1e1100 */
[----:B---3--:R-:W-:-:S05]  /*3040*/  PRMT R89, R155, 0x8880, RZ ;  /* 0x000088809b597816 */ /* 0x008fca00000000ff */
[----:B------:R-:W-:-:S07]  /*3050*/  IMAD R164, R89, R154, RZ ;  /* 0x0000009a59a47224 */ /* 0x000fce00078e02ff */
.L_x_95:
[----:B------:R-:W-:Y:S05]  /*3060*/  BSYNC B1 ;  /* 0x0000000000017941 */ /* 0x000fea0003800000 */
.L_x_94:
[----:B---3--:R-:W-:Y:S01]  /*3070*/  @!P3 IMAD R89, R120, R153, R164 ;  /* 0x000000997859b224 */ /* 0x008fe200078e02a4 */
[----:B------:R-:W-:Y:S04]  /*3080*/  BSSY B1, `(.L_x_96) ;  /* 0x0000006000017945 */ /* 0x000fe80003800000 */
[----:B------:R3:W-:Y:S01]  /*3090*/  @!P3 STG.E.U8 desc[UR36][R158.64+0x40], R89 ;  /* 0x000040599e00b986 */ /* 0x0007e2000c101124 */
[----:B------:R-:W-:Y:S05]  /*30a0*/  @P5 BRA `(.L_x_97) ;  /* 0x00000000000c5947 */ /* 0x000fea0003800000 */
[----:B--2---:R-:W3:Y:S02]  /*30b0*/  LDG.E.U8 R155, desc[UR36][R22.64+0x41] ;  /* 0x00004124169b7981 */ /* 0x004ee4000c1e1100 */
[----:B---3--:R-:W-:-:S05]  /*30c0*/  PRMT R89, R155, 0x8880, RZ ;  /* 0x000088809b597816 */ /* 0x008fca00000000ff */
[----:B------:R-:W-:-:S07]  /*30d0*/  IMAD R164, R89, R154, RZ ;  /* 0x0000009a59a47224 */ /* 0x000fce00078e02ff */
.L_x_97:
[----:B------:R-:W-:Y:S05]  /*30e0*/  BSYNC B1 ;  /* 0x0000000000017941 */ /* 0x000fea0003800000 */
.L_x_96:
[----:B------:R-:W-:Y:S01]  /*30f0*/  @!P5 IMAD R121, R121, R153, R164 ;  /* 0x000000997979d224 */ /* 0x000fe200078e02a4 */
[----:B------:R-:W-:Y:S04]  /*3100*/  BSSY B1, `(.L_x_98) ;  /* 0x0000006000017945 */ /* 0x000fe80003800000 */
[----:B------:R0:W-:Y:S01]  /*3110*/  @!P5 STG.E.U8 desc[UR36][R158.64+0x41], R121 ;  /* 0x000041799e00d986 */ /* 0x0001e2000c101124 */
[----:B------:R-:W-:Y:S05]  /*3120*/  @P2 BRA `(.L_x_99) ;  /* 0x00000000000c2947 */ /* 0x000fea0003800000 */
[----:B--2---:R-:W3:Y:S02]  /*3130*/  LDG.E.U8 R155, desc[UR36][R162.64+0x40] ;  /* 0x00004024a29b7981 */ /* 0x004ee4000c1e1100 */
[----:B---3--:R-:W-:-:S05]  /*3140*/  PRMT R89, R155, 0x8880, RZ ;  /* 0x000088809b597816 */ /* 0x008fca00000000ff */
[----:B------:R-:W-:-:S07]  /*3150*/  IMAD R164, R89, R154, RZ ;  /* 0x0000009a59a47224 */ /* 0x000fce00078e02ff */
.L_x_99:
[----:B------:R-:W-:Y:S05]  /*3160*/  BSYNC B1 ;  /* 0x0000000000017941 */ /* 0x000fea0003800000 */
.L_x_98:
        /* <DEDUP_REMOVED lines=11> */
.L_x_101:
[----:B------:R-:W-:Y:S05]  /*3220*/  BSYNC B1 ;  /* 0x0000000000017941 */ /* 0x000fea0003800000 */
.L_x_100:
[----:B------:R-:W-:Y:S01]  /*3230*/  @!P4 IMAD R123, R123, R153, R164 ;  /* 0x000000997b7bc224 */ /* 0x000fe200078e02a4 */
[----:B------:R-:W-:Y:S04]  /*3240*/  BSSY B1, `(.L_x_102) ;  /* 0x0000006000017945 */ /* 0x000fe80003800000 */
[----:B------:R0:W-:Y:S01]  /*3250*/  @!P4 STG.E.U8 desc[UR36][R8.64+0x41], R123 ;  /* 0x0000417b0800c986 */ /* 0x0001e2000c101124 */
[----:B------:R-:W-:Y:S05]  /*3260*/  @P3 BRA `(.L_x_103) ;  /* 0x00000000000c3947 */ /* 0x000fea0003800000 */
[----:B--2---:R-:W3:Y:S02]  /*3270*/  LDG.E.U8 R155, desc[UR36][R22.64+0x48] ;  /* 0x00004824169b7981 */ /* 0x004ee4000c1e1100 */
[----:B---3--:R-:W-:-:S05]  /*3280*/  PRMT R89, R155, 0x8880, RZ ;  /* 0x000088809b597816 */ /* 0x008fca00000000ff */
[----:B------:R-:W-:-:S07]  /*3290*/  IMAD R164, R89, R154, RZ ;  /* 0x0000009a59a47224 */ /* 0x000fce00078e02ff */
.L_x_103:
[----:B------:R-:W-:Y:S05]  /*32a0*/  BSYNC B1 ;  /* 0x0000000000017941 */ /* 0x000fea0003800000 */
.L_x_102:
[----:B---3--:R-:W-:Y:S01]  /*32b0*/  @!P3 IMAD R89, R124, R153, R164 ;  /* 0x000000997c59b224 */ /* 0x008fe200078e02a4 */
[----:B------:R-:W-:Y:S04]  /*32c0*/  BSSY B1, `(.L_x_104) ;  /* 0x0000006000017945 */ /* 0x000fe80003800000 */
[----:B------:R3:W-:Y:S01]  /*32d0*/  @!P3 STG.E.U8 desc[UR36][R158.64+0x48], R89 ;  /* 0x000048599e00b986 */ /* 0x0007e2000c101124 */
[----:B------:R-:W-:Y:S05]  /*32e0*/  @P5 BRA `(.L_x_105) ;  /* 0x00000000000c5947 */ /* 0x000fea0003800000 */
[----:B--2---:R-:W3:Y:S02]  /*32f0*/  LDG.E.U8 R155, desc[UR36][R22.64+0x49] ;  /* 0x00004924169b7981 */ /* 0x004ee4000c1e1100 */
[----:B---3--:R-:W-:-:S05]  /*3300*/  PRMT R89, R155, 0x8880, RZ ;  /* 0x000088809b597816 */ /* 0x008fca00000000ff */
[----:B------:R-:W-:-:S07]  /*3310*/  IMAD R164, R89, R154, RZ ;  /* 0x0000009a59a47224 */ /* 0x000fce00078e02ff */
.L_x_105:
[----:B------:R-:W-:Y:S05]  /*3320*/  BSYNC B1 ;  /* 0x0000000000017941 */ /* 0x000fea0003800000 */
.L_x_104:
[----:B------:R-:W-:Y:S01]  /*3330*/  @!P5 IMAD R125, R125, R153, R164 ;  /* 0x000000997d7dd224 */ /* 0x000fe200078e02a4 */
[----:B------:R-:W-:Y:S04]  /*3340*/  BSSY B1, `(.L_x_106) ;  /* 0x0000006000017945 */ /* 0x000fe80003800000 */
[----:B------:R0:W-:Y:S01]  /*3350*/  @!P5 STG.E.U8 desc[UR36][R158.64+0x49], R125 ;  /* 0x0000497d9e00d986 */ /* 0x0001e2000c101124 */
[----:B------:R-:W-:Y:S05]  /*3360*/  @P2 BRA `(.L_x_107) ;  /* 0x00000000000c2947 */ /* 0x000fea0003800000 */
[----:B--2---:R-:W3:Y:S02]  /*3370*/  LDG.E.U8 R155, desc[UR36][R162.64+0x48] ;  /* 0x00004824a29b7981 */ /* 0x004ee4000c1e1100 */
[----:B---3--:R-:W-:-:S05]  /*3380*/  PRMT R89, R155, 0x8880, RZ ;  /* 0x000088809b597816 */ /* 0x008fca00000000ff */
[----:B------:R-:W-:-:S07]  /*3390*/  IMAD R164, R89, R154, RZ ;  /* 0x0000009a59a47224 */ /* 0x000fce00078e02ff */
.L_x_107:
[----:B------:R-:W-:Y:S05]  /*33a0*/  BSYNC B1 ;  /* 0x0000000000017941 */ /* 0x000fea0003800000 */
.L_x_106:
        /* <DEDUP_REMOVED lines=11> */
.L_x_109:
[----:B------:R-:W-:Y:S05]  /*3460*/  BSYNC B1 ;  /* 0x0000000000017941 */ /* 0x000fea0003800000 */
.L_x_108:
[----:B------:R-:W-:Y:S01]  /*3470*/  @!P4 IMAD R127, R127, R153, R164 ;  /* 0x000000997f7fc224 */ /* 0x000fe200078e02a4 */
[----:B------:R-:W-:Y:S04]  /*3480*/  BSSY B1, `(.L_x_110) ;  /* 0x0000006000017945 */ /* 0x000fe80003800000 */
[----:B------:R0:W-:Y:S01]  /*3490*/  @!P4 STG.E.U8 desc[UR36][R8.64+0x49], R127 ;  /* 0x0000497f0800c986 */ /* 0x0001e2000c101124 */
[----:B------:R-:W-:Y:S05]  /*34a0*/  @P3 BRA `(.L_x_111) ;  /* 0x00000000000c3947 */ /* 0x000fea0003800000 */
[----:B--2---:R-:W3:Y:S02]  /*34b0*/  LDG.E.U8 R155, desc[UR36][R22.64+0x50] ;  /* 0x00005024169b7981 */ /* 0x004ee4000c1e1100 */
[----:B---3--:R-:W-:-:S05]  /*34c0*/  PRMT R89, R155, 0x8880, RZ ;  /* 0x000088809b597816 */ /* 0x008fca00000000ff */
[----:B------:R-:W-:-:S07]  /*34d0*/  IMAD R164, R89, R154, RZ ;  /* 0x0000009a59a47224 */ /* 0x000fce00078e02ff */
.L_x_111:
[----:B------:R-:W-:Y:S05]  /*34e0*/  BSYNC B1 ;  /* 0x0000000000017941 */ /* 0x000fea0003800000 */
.L_x_110:
[----:B---3--:R-:W-:Y:S01]  /*34f0*/  @!P3 IMAD R89, R128, R153, R164 ;  /* 0x000000998059b224 */ /* 0x008fe200078e02a4 */
[----:B------:R-:W-:Y:S04]  /*3500*/  BSSY B1, `(.L_x_112) ;  /* 0x0000006000017945 */ /* 0x000fe80003800000 */
[----:B------:R3:W-:Y:S01]  /*3510*/  @!P3 STG.E.U8 desc[UR36][R158.64+0x50], R89 ;  /* 0x000050599e00b986 */ /* 0x0007e2000c101124 */
[----:B------:R-:W-:Y:S05]  /*3520*/  @P5 BRA `(.L_x_113) ;  /* 0x00000000000c5947 */ /* 0x000fea0003800000 */
[----:B--2---:R-:W3:Y:S02]  /*3530*/  LDG.E.U8 R155, desc[UR36][R22.64+0x51] ;  /* 0x00005124169b7981 */ /* 0x004ee4000c1e1100 */
[----:B---3--:R-:W-:-:S05]  /*3540*/  PRMT R89, R155, 0x8880, RZ ;  /* 0x000088809b597816 */ /* 0x008fca00000000ff */
[----:B------:R-:W-:-:S07]  /*3550*/  IMAD R164, R89, R154, RZ ;  /* 0x0000009a59a47224 */ /* 0x000fce00078e02ff */
.L_x_113:
[----:B------:R-:W-:Y:S05]  /*3560*/  BSYNC B1 ;  /* 0x0000000000017941 */ /* 0x000fea0003800000 */
.L_x_112:
[----:B------:R-:W-:Y:S01]  /*3570*/  @!P5 IMAD R129, R129, R153, R164 ;  /* 0x000000998181d224 */ /* 0x000fe200078e02a4 */
[----:B------:R-:W-:Y:S04]  /*3580*/  BSSY B1, `(.L_x_114) ;  /* 0x0000006000017945 */ /* 0x000fe80003800000 */
[----:B------:R0:W-:Y:S01]  /*3590*/  @!P5 STG.E.U8 desc[UR36][R158.64+0x51], R129 ;  /* 0x000051819e00d986 */ /* 0x0001e2000c101124 */
[----:B------:R-:W-:Y:S05]  /*35a0*/  @P2 BRA `(.L_x_115) ;  /* 0x00000000000c2947 */ /* 0x000fea0003800000 */
[----:B--2---:R-:W3:Y:S02]  /*35b0*/  LDG.E.U8 R155, desc[UR36][R162.64+0x50] ;  /* 0x00005024a29b7981 */ /* 0x004ee4000c1e1100 */
[----:B---3--:R-:W-:-:S05]  /*35c0*/  PRMT R89, R155, 0x8880, RZ ;  /* 0x000088809b597816 */ /* 0x008fca00000000ff */
[----:B------:R-:W-:-:S07]  /*35d0*/  IMAD R164, R89, R154, RZ ;  /* 0x0000009a59a47224 */ /* 0x000fce00078e02ff */
.L_x_115:
[----:B------:R-:W-:Y:S05]  /*35e0*/  BSYNC B1 ;  /* 0x0000000000017941 */ /* 0x000fea0003800000 */
.L_x_114:
        /* <DEDUP_REMOVED lines=11> */
.L_x_117:
[----:B------:R-:W-:Y:S05]  /*36a0*/  BSYNC B1 ;  /* 0x0000000000017941 */ /* 0x000fea0003800000 */
.L_x_116:
[----:B------:R-:W-:Y:S01]  /*36b0*/  @!P4 IMAD R131, R131, R153, R164 ;  /* 0x000000998383c224 */ /* 0x000fe200078e02a4 */
[----:B------:R-:W-:Y:S04]  /*36c0*/  BSSY B1, `(.L_x_118) ;  /* 0x0000006000017945 */ /* 0x000fe80003800000 */
[----:B------:R0:W-:Y:S01]  /*36d0*/  @!P4 STG.E.U8 desc[UR36][R8.64+0x51], R131 ;  /* 0x000051830800c986 */ /* 0x0001e2000c101124 */
[----:B------:R-:W-:Y:S05]  /*36e0*/  @P3 BRA `(.L_x_119) ;  /* 0x00000000000c3947 */ /* 0x000fea0003800000 */
[----:B--2---:R-:W3:Y:S02]  /*36f0*/  LDG.E.U8 R155, desc[UR36][R22.64+0x58] ;  /* 0x00005824169b7981 */ /* 0x004ee4000c1e1100 */
[----:B---3--:R-:W-:-:S05]  /*3700*/  PRMT R89, R155, 0x8880, RZ ;  /* 0x000088809b597816 */ /* 0x008fca00000000ff */
[----:B------:R-:W-:-:S07]  /*3710*/  IMAD R164, R89, R154, RZ ;  /* 0x0000009a59a47224 */ /* 0x000fce00078e02ff */
.L_x_119:
[----:B------:R-:W-:Y:S05]  /*3720*/  BSYNC B1 ;  /* 0x0000000000017941 */ /* 0x000fea0003800000 */
.L_x_118:
[----:B---3--:R-:W-:Y:S01]  /*3730*/  @!P3 IMAD R89, R132, R153, R164 ;  /* 0x000000998459b224 */ /* 0x008fe200078e02a4 */
[----:B------:R-:W-:Y:S04]  /*3740*/  BSSY B1, `(.L_x_120) ;  /* 0x0000006000017945 */ /* 0x000fe80003800000 */
[----:B------:R3:W-:Y:S01]  /*3750*/  @!P3 STG.E.U8 desc[UR36][R158.64+0x58], R89 ;  /* 0x000058599e00b986 */ /* 0x0007e2000c101124 */
[----:B------:R-:W-:Y:S05]  /*3760*/  @P5 BRA `(.L_x_121) ;  /* 0x00000000000c5947 */ /* 0x000fea0003800000 */
[----:B--2---:R-:W3:Y:S02]  /*3770*/  LDG.E.U8 R155, desc[UR36][R22.64+0x59] ;  /* 0x00005924169b7981 */ /* 0x004ee4000c1e1100 */
[----:B---3--:R-:W-:-:S05]  /*3780*/  PRMT R89, R155, 0x8880, RZ ;  /* 0x000088809b597816 */ /* 0x008fca00000000ff */
[----:B------:R-:W-:-:S07]  /*3790*/  IMAD R164, R89, R154, RZ ;  /* 0x0000009a59a47224 */ /* 0x000fce00078e02ff */
.L_x_121:
[----:B------:R-:W-:Y:S05]  /*37a0*/  BSYNC B1 ;  /* 0x0000000000017941 */ /* 0x000fea0003800000 */
.L_x_120:
[----:B------:R-:W-:Y:S01]  /*37b0*/  @!P5 IMAD R133, R133, R153, R164 ;  /* 0x000000998585d224 */ /* 0x000fe200078e02a4 */
[----:B------:R-:W-:Y:S04]  /*37c0*/  BSSY B1, `(.L_x_122) ;  /* 0x0000006000017945 */ /* 0x000fe80003800000 */
[----:B------:R0:W-:Y:S01]  /*37d0*/  @!P5 STG.E.U8 desc[UR36][R158.64+0x59], R133 ;  /* 0x000059859e00d986 */ /* 0x0001e2000c101124 */
[----:B------:R-:W-:Y:S05]  /*37e0*/  @P2 BRA `(.L_x_123) ;  /* 0x00000000000c2947 */ /* 0x000fea0003800000 */
[----:B--2---:R-:W3:Y:S02]  /*37f0*/  LDG.E.U8 R155, desc[UR36][R162.64+0x58] ;  /* 0x00005824a29b7981 */ /* 0x004ee4000c1e1100 */
[----:B---3--:R-:W-:-:S05]  /*3800*/  PRMT R89, R155, 0x8880, RZ ;  /* 0x000088809b597816 */ /* 0x008fca00000000ff */
[----:B------:R-:W-:-:S07]  /*3810*/  IMAD R164, R89, R154, RZ ;  /* 0x0000009a59a47224 */ /* 0x000fce00078e02ff */
.L_x_123:
[----:B------:R-:W-:Y:S05]  /*3820*/  BSYNC B1 ;  /* 0x0000000000017941 */ /* 0x000fea0003800000 */
.L_x_122:
        /* <DEDUP_REMOVED lines=11> */
.L_x_125:
[----:B------:R-:W-:Y:S05]  /*38e0*/  BSYNC B1 ;  /* 0x0000000000017941 */ /* 0x000fea0003800000 */
.L_x_124:
[----:B------:R-:W-:Y:S01]  /*38f0*/  @!P4 IMAD R135, R135, R153, R164 ;  /* 0x000000998787c224 */ /* 0x000fe200078e02a4 */
[----:B------:R-:W-:Y:S04]  /*3900*/  BSSY B1, `(.L_x_126) ;  /* 0x0000006000017945 */ /* 0x000fe80003800000 */
[----:B------:R0:W-:Y:S01]  /*3910*/  @!P4 STG.E.U8 desc[UR36][R8.64+0x59], R135 ;  /* 0x000059870800c986 */ /* 0x0001e2000c101124 */
[----:B------:R-:W-:Y:S05]  /*3920*/  @P3 BRA `(.L_x_127) ;  /* 0x00000000000c3947 */ /* 0x000fea0003800000 */
[----:B--2---:R-:W3:Y:S02]  /*3930*/  LDG.E.U8 R155, desc[UR36][R22.64+0x60] ;  /* 0x00006024169b7981 */ /* 0x004ee4000c1e1100 */
[----:B---3--:R-:W-:-:S05]  /*3940*/  PRMT R89, R155, 0x8880, RZ ;  /* 0x000088809b597816 */ /* 0x008fca00000000ff */
[----:B------:R-:W-:-:S07]  /*3950*/  IMAD R164, R89, R154, RZ ;  /* 0x0000009a59a47224 */ /* 0x000fce00078e02ff */
.L_x_127:
[----:B------:R-:W-:Y:S05]  /*3960*/  BSYNC B1 ;  /* 0x0000000000017941 */ /* 0x000fea0003800000 */
.L_x_126:
[----:B---3--:R-:W-:Y:S01]  /*3970*/  @!P3 IMAD R89, R136, R153, R164 ;  /* 0x000000998859b224 */ /* 0x008fe200078e02a4 */
[----:B------:R-:W-:Y:S04]  /*3980*/  BSSY B1, `(.L_x_128) ;  /* 0x0000006000017945 */ /* 0x000fe80003800000 */
[----:B------:R3:W-:Y:S01]  /*3990*/  @!P3 STG.E.U8 desc[UR36][R158.64+0x60], R89 ;  /* 0x000060599e00b986 */ /* 0x0007e2000c101124 */
[----:B------:R-:W-:Y:S05]  /*39a0*/  @P5 BRA `(.L_x_129) ;  /* 0x00000000000c5947 */ /* 0x000fea0003800000 */
[----:B--2---:R-:W3:Y:S02]  /*39b0*/  LDG.E.U8 R155, desc[UR36][R22.64+0x61] ;  /* 0x00006124169b7981 */ /* 0x004ee4000c1e1100 */
[----:B---3--:R-:W-:-:S05]  /*39c0*/  PRMT R89, R155, 0x8880, RZ ;  /* 0x000088809b597816 */ /* 0x008fca00000000ff */
[----:B------:R-:W-:-:S07]  /*39d0*/  IMAD R164, R89, R154, RZ ;  /* 0x0000009a59a47224 */ /* 0x000fce00078e02ff */
.L_x_129:
[----:B------:R-:W-:Y:S05]  /*39e0*/  BSYNC B1 ;  /* 0x0000000000017941 */ /* 0x000fea0003800000 */
.L_x_128:
[----:B------:R-:W-:Y:S01]  /*39f0*/  @!P5 IMAD R137, R137, R153, R164 ;  /* 0x000000998989d224 */ /* 0x000fe200078e02a4 */
[----:B------:R-:W-:Y:S04]  /*3a00*/  BSSY B1, `(.L_x_130) ;  /* 0x0000006000017945 */ /* 0x000fe80003800000 */
[----:B------:R0:W-:Y:S01]  /*3a10*/  @!P5 STG.E.U8 desc[UR36][R158.64+0x61], R137 ;  /* 0x000061899e00d986 */ /* 0x0001e2000c101124 */
[----:B------:R-:W-:Y:S05]  /*3a20*/  @P2 BRA `(.L_x_131) ;  /* 0x00000000000c2947 */ /* 0x000fea0003800000 */
[----:B--2---:R-:W3:Y:S02]  /*3a30*/  LDG.E.U8 R155, desc[UR36][R162.64+0x60] ;  /* 0x00006024a29b7981 */ /* 0x004ee4000c1e1100 */
[----:B---3--:R-:W-:-:S05]  /*3a40*/  PRMT R89, R155, 0x8880, RZ ;  /* 0x000088809b597816 */ /* 0x008fca00000000ff */
[----:B------:R-:W-:-:S07]  /*3a50*/  IMAD R164, R89, R154, RZ ;  /* 0x0000009a59a47224 */ /* 0x000fce00078e02ff */
.L_x_131:
[----:B------:R-:W-:Y:S05]  /*3a60*/  BSYNC B1 ;  /* 0x0000000000017941 */ /* 0x000fea0003800000 */
.L_x_130:
        /* <DEDUP_REMOVED lines=11> */
.L_x_133:
[----:B------:R-:W-:Y:S05]  /*3b20*/  BSYNC B1 ;  /* 0x0000000000017941 */ /* 0x000fea0003800000 */
.L_x_132:
[----:B------:R-:W-:Y:S01]  /*3b30*/  @!P4 IMAD R139, R139, R153, R164 ;  /* 0x000000998b8bc224 */ /* 0x000fe200078e02a4 */
[----:B------:R-:W-:Y:S04]  /*3b40*/  BSSY B1, `(.L_x_134) ;  /* 0x0000006000017945 */ /* 0x000fe80003800000 */
[----:B------:R0:W-:Y:S01]  /*3b50*/  @!P4 STG.E.U8 desc[UR36][R8.64+0x61], R139 ;  /* 0x0000618b0800c986 */ /* 0x0001e2000c101124 */
[----:B------:R-:W-:Y:S05]  /*3b60*/  @P3 BRA `(.L_x_135) ;  /* 0x00000000000c3947 */ /* 0x000fea0003800000 */
[----:B--2---:R-:W3:Y:S02]  /*3b70*/  LDG.E.U8 R155, desc[UR36][R22.64+0x68] ;  /* 0x00006824169b7981 */ /* 0x004ee4000c1e1100 */
[----:B---3--:R-:W-:-:S05]  /*3b80*/  PRMT R89, R155, 0x8880, RZ ;  /* 0x000088809b597816 */ /* 0x008fca00000000ff */
[----:B------:R-:W-:-:S07]  /*3b90*/  IMAD R164, R89, R154, RZ ;  /* 0x0000009a59a47224 */ /* 0x000fce00078e02ff */
.L_x_135:
[----:B------:R-:W-:Y:S05]  /*3ba0*/  BSYNC B1 ;  /* 0x0000000000017941 */ /* 0x000fea0003800000 */
.L_x_134:
[----:B---3--:R-:W-:Y:S01]  /*3bb0*/  @!P3 IMAD R89, R140, R153, R164 ;  /* 0x000000998c59b224 */ /* 0x008fe200078e02a4 */
[----:B------:R-:W-:Y:S04]  /*3bc0*/  BSSY B1, `(.L_x_136) ;  /* 0x0000006000017945 */ /* 0x000fe80003800000 */
[----:B------:R3:W-:Y:S01]  /*3bd0*/  @!P3 STG.E.U8 desc[UR36][R158.64+0x68], R89 ;  /* 0x000068599e00b986 */ /* 0x0007e2000c101124 */
[----:B------:R-:W-:Y:S05]  /*3be0*/  @P5 BRA `(.L_x_137) ;  /* 0x00000000000c5947 */ /* 0x000fea0003800000 */
[----:B--2---:R-:W3:Y:S02]  /*3bf0*/  LDG.E.U8 R155, desc[UR36][R22.64+0x69] ;  /* 0x00006924169b7981 */ /* 0x004ee4000c1e1100 */
[----:B---3--:R-:W-:-:S05]  /*3c00*/  PRMT R89, R155, 0x8880, RZ ;  /* 0x000088809b597816 */ /* 0x008fca00000000ff */
[----:B------:R-:W-:-:S07]  /*3c10*/  IMAD R164, R89, R154, RZ ;  /* 0x0000009a59a47224 */ /* 0x000fce00078e02ff */
.L_x_137:
[----:B------:R-:W-:Y:S05]  /*3c20*/  BSYNC B1 ;  /* 0x0000000000017941 */ /* 0x000fea0003800000 */
.L_x_136:
[----:B------:R-:W-:Y:S01]  /*3c30*/  @!P5 IMAD R141, R141, R153, R164 ;  /* 0x000000998d8dd224 */ /* 0x000fe200078e02a4 */
[----:B------:R-:W-:Y:S04]  /*3c40*/  BSSY B1, `(.L_x_138) ;  /* 0x0000006000017945 */ /* 0x000fe80003800000 */
[----:B------:R0:W-:Y:S01]  /*3c50*/  @!P5 STG.E.U8 desc[UR36][R158.64+0x69], R141 ;  /* 0x0000698d9e00d986 */ /* 0x0001e2000c101124 */
[----:B------:R-:W-:Y:S05]  /*3c60*/  @P2 BRA `(.L_x_139) ;  /* 0x00000000000c2947 */ /* 0x000fea0003800000 */
[----:B--2---:R-:W3:Y:S02]  /*3c70*/  LDG.E.U8 R155, desc[UR36][R162.64+0x68] ;  /* 0x00006824a29b7981 */ /* 0x004ee4000c1e1100 */
[----:B---3--:R-:W-:-:S05]  /*3c80*/  PRMT R89, R155, 0x8880, RZ ;  /* 0x000088809b597816 */ /* 0x008fca00000000ff */
[----:B------:R-:W-:-:S07]  /*3c90*/  IMAD R164, R89, R154, RZ ;  /* 0x0000009a59a47224 */ /* 0x000fce00078e02ff */
.L_x_139:
[----:B------:R-:W-:Y:S05]  /*3ca0*/  BSYNC B1 ;  /* 0x0000000000017941 */ /* 0x000fea0003800000 */
.L_x_138:
        /* <DEDUP_REMOVED lines=11> */
.L_x_141:
[----:B------:R-:W-:Y:S05]  /*3d60*/  BSYNC B1 ;  /* 0x0000000000017941 */ /* 0x000fea0003800000 */
.L_x_140:
[----:B------:R-:W-:Y:S01]  /*3d70*/  @!P4 IMAD R143, R143, R153, R164 ;  /* 0x000000998f8fc224 */ /* 0x000fe200078e02a4 */
[----:B------:R-:W-:Y:S04]  /*3d80*/  BSSY B1, `(.L_x_142) ;  /* 0x0000006000017945 */ /* 0x000fe80003800000 */
[----:B------:R0:W-:Y:S01]  /*3d90*/  @!P4 STG.E.U8 desc[UR36][R8.64+0x69], R143 ;  /* 0x0000698f0800c986 */ /* 0x0001e2000c101124 */
[----:B------:R-:W-:Y:S05]  /*3da0*/  @P3 BRA `(.L_x_143) ;  /* 0x00000000000c3947 */ /* 0x000fea0003800000 */
[----:B--2---:R-:W3:Y:S02]  /*3db0*/  LDG.E.U8 R155, desc[UR36][R22.64+0x70] ;  /* 0x00007024169b7981 */ /* 0x004ee4000c1e1100 */
[----:B---3--:R-:W-:-:S05]  /*3dc0*/  PRMT R89, R155, 0x8880, RZ ;  /* 0x000088809b597816 */ /* 0x008fca00000000ff */
[----:B------:R-:W-:-:S07]  /*3dd0*/  IMAD R164, R89, R154, RZ ;  /* 0x0000009a59a47224 */ /* 0x000fce00078e02ff */
.L_x_143:
[----:B------:R-:W-:Y:S05]  /*3de0*/  BSYNC B1 ;  /* 0x0000000000017941 */ /* 0x000fea0003800000 */
.L_x_142:
[----:B---3--:R-:W-:Y:S01]  /*3df0*/  @!P3 IMAD R89, R144, R153, R164 ;  /* 0x000000999059b224 */ /* 0x008fe200078e02a4 */
[----:B------:R-:W-:Y:S04]  /*3e00*/  BSSY B1, `(.L_x_144) ;  /* 0x0000006000017945 */ /* 0x000fe80003800000 */
[----:B------:R3:W-:Y:S01]  /*3e10*/  @!P3 STG.E.U8 desc[UR36][R158.64+0x70], R89 ;  /* 0x000070599e00b986 */ /* 0x0007e2000c101124 */
[----:B------:R-:W-:Y:S05]  /*3e20*/  @P5 BRA `(.L_x_145) ;  /* 0x00000000000c5947 */ /* 0x000fea0003800000 */
[----:B--2---:R-:W3:Y:S02]  /*3e30*/  LDG.E.U8 R155, desc[UR36][R22.64+0x71] ;  /* 0x00007124169b7981 */ /* 0x004ee4000c1e1100 */
[----:B---3--:R-:W-:-:S05]  /*3e40*/  PRMT R89, R155, 0x8880, RZ ;  /* 0x000088809b597816 */ /* 0x008fca00000000ff */
[----:B------:R-:W-:-:S07]  /*3e50*/  IMAD R164, R89, R154, RZ ;  /* 0x0000009a59a47224 */ /* 0x000fce00078e02ff */
.L_x_145:
[----:B------:R-:W-:Y:S05]  /*3e60*/  BSYNC B1 ;  /* 0x0000000000017941 */ /* 0x000fea0003800000 */
.L_x_144:
[----:B------:R-:W-:Y:S01]  /*3e70*/  @!P5 IMAD R145, R145, R153, R164 ;  /* 0x000000999191d224 */ /* 0x000fe200078e02a4 */
[----:B------:R-:W-:Y:S04]  /*3e80*/  BSSY B1, `(.L_x_146) ;  /* 0x0000006000017945 */ /* 0x000fe80003800000 */
[----:B------:R0:W-:Y:S01]  /*3e90*/  @!P5 STG.E.U8 desc[UR36][R158.64+0x71], R145 ;  /* 0x000071919e00d986 */ /* 0x0001e2000c101124 */
[----:B------:R-:W-:Y:S05]  /*3ea0*/  @P2 BRA `(.L_x_147) ;  /* 0x00000000000c2947 */ /* 0x000fea0003800000 */
[----:B--2---:R-:W3:Y:S02]  /*3eb0*/  LDG.E.U8 R155, desc[UR36][R162.64+0x70] ;  /* 0x00007024a29b7981 */ /* 0x004ee4000c1e1100 */
[----:B---3--:R-:W-:-:S05]  /*3ec0*/  PRMT R89, R155, 0x8880, RZ ;  /* 0x000088809b597816 */ /* 0x008fca00000000ff */
[----:B------:R-:W-:-:S07]  /*3ed0*/  IMAD R164, R89, R154, RZ ;  /* 0x0000009a59a47224 */ /* 0x000fce00078e02ff */
.L_x_147:
[----:B------:R-:W-:Y:S05]  /*3ee0*/  BSYNC B1 ;  /* 0x0000000000017941 */ /* 0x000fea0003800000 */
.L_x_146:
[C---:B------:R-:W-:Y:S01]  /*3ef0*/  ISETP.LT.OR P4, PT, R3.reuse, 0x72, !P1 ;  /* 0x000000720300780c */ /* 0x040fe20004f81670 */
[----:B---3--:R-:W-:Y:S01]  /*3f00*/  @!P2 IMAD R89, R146, R153, R164 ;  /* 0x000000999259a224 */ /* 0x008fe200078e02a4 */
[----:B------:R-:W-:Y:S01]  /*3f10*/  BSSY B1, `(.L_x_148) ;  /* 0x000000b000017945 */ /* 0x000fe20003800000 */
[----:B------:R-:W-:Y:S02]  /*3f20*/  ISETP.LT.OR P3, PT, R3, 0x79, !P0 ;  /* 0x000000790300780c */ /* 0x000fe40004761670 */
[----:B------:R-:W-:Y:S01]  /*3f30*/  IADD3 R165, P5, R165, 0x80, RZ ;  /* 0x00000080a5a57810 */ /* 0x000fe20007fbe0ff */
[----:B------:R3:W-:Y:S01]  /*3f40*/  @!P2 STG.E.U8 desc[UR36][R8.64+0x70], R89 ;  /* 0x000070590800a986 */ /* 0x0007e2000c101124 */
[C---:B------:R-:W-:Y:S02]  /*3f50*/  ISETP.LT.OR P2, PT, R3.reuse, 0x79, !P1 ;  /* 0x000000790300780c */ /* 0x040fe40004f41670 */
[C---:B------:R-:W-:Y:S02]  /*3f60*/  ISETP.LT.OR P0, PT, R3.reuse, 0x7a, !P0 ;  /* 0x0000007a0300780c */ /* 0x040fe40004701670 */
[----:B------:R-:W-:-:S02]  /*3f70*/  ISETP.LT.OR P1, PT, R3, 0x7a, !P1 ;  /* 0x0000007a0300780c */ /* 0x000fc40004f21670 */
[----:B------:R-:W-:Y:S11]  /*3f80*/  @P4 BRA `(.L_x_149) ;  /* 0x00000000000c4947 */ /* 0x000ff60003800000 */
[----:B--2---:R-:W3:Y:S02]  /*3f90*/  LDG.E.U8 R155, desc[UR36][R162.64+0x71] ;  /* 0x00007124a29b7981 */ /* 0x004ee4000c1e1100 */
[----:B---3--:R-:W-:-:S05]  /*3fa0*/  PRMT R89, R155, 0x8880, RZ ;  /* 0x000088809b597816 */ /* 0x008fca00000000ff */
[----:B------:R-:W-:-:S07]  /*3fb0*/  IMAD R164, R89, R154, RZ ;  /* 0x0000009a59a47224 */ /* 0x000fce00078e02ff */
.L_x_149:
[----:B------:R-:W-:Y:S05]  /*3fc0*/  BSYNC B1 ;  /* 0x0000000000017941 */ /* 0x000fea0003800000 */
.L_x_148:
[----:B------:R-:W-:Y:S01]  /*3fd0*/  @!P4 IMAD R147, R147, R153, R164 ;  /* 0x000000999393c224 */ /* 0x000fe200078e02a4 */
[----:B------:R-:W-:Y:S04]  /*3fe0*/  BSSY B1, `(.L_x_150) ;  /* 0x0000006000017945 */ /* 0x000fe80003800000 */
[----:B------:R0:W-:Y:S01]  /*3ff0*/  @!P4 STG.E.U8 desc[UR36][R8.64+0x71], R147 ;  /* 0x000071930800c986 */ /* 0x0001e2000c101124 */
[----:B------:R-:W-:Y:S05]  /*4000*/  @P3 BRA `(.L_x_151) ;  /* 0x00000000000c3947 */ /* 0x000fea0003800000 */
[----:B--2---:R-:W3:Y:S02]  /*4010*/  LDG.E.U8 R155, desc[UR36][R22.64+0x78] ;  /* 0x00007824169b7981 */ /* 0x004ee4000c1e1100 */
[----:B---3--:R-:W-:-:S05]  /*4020*/  PRMT R89, R155, 0x8880, RZ ;  /* 0x000088809b597816 */ /* 0x008fca00000000ff */
[----:B------:R-:W-:-:S07]  /*4030*/  IMAD R164, R89, R154, RZ ;  /* 0x0000009a59a47224 */ /* 0x000fce00078e02ff */
.L_x_151:
[----:B------:R-:W-:Y:S05]  /*4040*/  BSYNC B1 ;  /* 0x0000000000017941 */ /* 0x000fea0003800000 */
.L_x_150:
[----:B---3--:R-:W-:Y:S01]  /*4050*/  @!P3 IMAD R89, R148, R153, R164 ;  /* 0x000000999459b224 */ /* 0x008fe200078e02a4 */
[----:B------:R-:W-:Y:S01]  /*4060*/  BSSY B1, `(.L_x_152) ;  /* 0x0000007000017945 */ /* 0x000fe20003800000 */
[----:B----4-:R-:W-:-:S03]  /*4070*/  IMAD.X R91, RZ, RZ, R5, P5 ;  /* 0x000000ffff5b7224 */ /* 0x010fc600028e0605 */
[----:B------:R3:W-:Y:S01]  /*4080*/  @!P3 STG.E.U8 desc[UR36][R158.64+0x78], R89 ;  /* 0x000078599e00b986 */ /* 0x0007e2000c101124 */
[----:B------:R-:W-:Y:S05]  /*4090*/  @P0 BRA `(.L_x_153) ;  /* 0x00000000000c0947 */ /* 0x000fea0003800000 */
[----:B--2---:R-:W2:Y:S02]  /*40a0*/  LDG.E.U8 R155, desc[UR36][R22.64+0x79] ;  /* 0x00007924169b7981 */ /* 0x004ea4000c1e1100 */
[----:B--2---:R-:W-:-:S05]  /*40b0*/  PRMT R5, R155, 0x8880, RZ ;  /* 0x000088809b057816 */ /* 0x004fca00000000ff */
[----:B------:R-:W-:-:S07]  /*40c0*/  IMAD R164, R5, R154, RZ ;  /* 0x0000009a05a47224 */ /* 0x000fce00078e02ff */
.L_x_153:
[----:B------:R-:W-:Y:S05]  /*40d0*/  BSYNC B1 ;  /* 0x0000000000017941 */ /* 0x000fea0003800000 */
.L_x_152:
[----:B------:R-:W-:Y:S01]  /*40e0*/  @!P0 IMAD R149, R149, R153, R164 ;  /* 0x0000009995958224 */ /* 0x000fe200078e02a4 */
[----:B------:R-:W-:Y:S01]  /*40f0*/  BSSY B1, `(.L_x_154) ;  /* 0x0000007000017945 */ /* 0x000fe20003800000 */
[----:B------:R-:W-:-:S03]  /*4100*/  IMAD R4, R91, R156, RZ ;  /* 0x0000009c5b047224 */ /* 0x000fc600078e02ff */
[----:B------:R4:W-:Y:S01]  /*4110*/  @!P0 STG.E.U8 desc[UR36][R158.64+0x79], R149 ;  /* 0x000079959e008986 */ /* 0x0009e2000c101124 */
[----:B------:R-:W-:Y:S05]  /*4120*/  @P2 BRA `(.L_x_155) ;  /* 0x00000000000c2947 */ /* 0x000fea0003800000 */
[----:B--2---:R-:W2:Y:S02]  /*4130*/  LDG.E.U8 R155, desc[UR36][R162.64+0x78] ;  /* 0x00007824a29b7981 */ /* 0x004ea4000c1e1100 */
[----:B--2---:R-:W-:-:S05]  /*4140*/  PRMT R5, R155, 0x8880, RZ ;  /* 0x000088809b057816 */ /* 0x004fca00000000ff */
[----:B------:R-:W-:-:S07]  /*4150*/  IMAD R164, R5, R154, RZ ;  /* 0x0000009a05a47224 */ /* 0x000fce00078e02ff */
.L_x_155:
[----:B------:R-:W-:Y:S05]  /*4160*/  BSYNC B1 ;  /* 0x0000000000017941 */ /* 0x000fea0003800000 */
.L_x_154:
[----:B------:R-:W-:Y:S01]  /*4170*/  @!P2 IMAD R5, R150, R153, R164 ;  /* 0x000000999605a224 */ /* 0x000fe200078e02a4 */
[----:B------:R-:W-:Y:S01]  /*4180*/  BSSY B1, `(.L_x_156) ;  /* 0x0000009000017945 */ /* 0x000fe20003800000 */
[C---:B0-----:R-:W-:Y:S02]  /*4190*/  IMAD R23, R165.reuse, R157, R4 ;  /* 0x0000009da5177224 */ /* 0x041fe400078e0204 */
[CC--:B------:R-:W-:Y:S01]  /*41a0*/  IMAD.WIDE.U32 R160, R165.reuse, R156.reuse, R160 ;  /* 0x0000009ca5a07225 */ /* 0x0c0fe200078e00a0 */
[----:B------:R0:W-:Y:S03]  /*41b0*/  @!P2 STG.E.U8 desc[UR36][R8.64+0x78], R5 ;  /* 0x000078050800a986 */ /* 0x0001e6000c101124 */
[----:B------:R-:W-:Y:S01]  /*41c0*/  IMAD.WIDE.U32 R156, R165, R156, R20 ;  /* 0x0000009ca59c7225 */ /* 0x000fe200078e0014 */
[----:B------:R-:W-:Y:S06]  /*41d0*/  @P1 BRA `(.L_x_157) ;  /* 0x00000000000c1947 */ /* 0x000fec0003800000 */
[----:B--2---:R-:W0:Y:S02]  /*41e0*/  LDG.E.U8 R155, desc[UR36][R162.64+0x79] ;  /* 0x00007924a29b7981 */ /* 0x004e24000c1e1100 */
[----:B0-----:R-:W-:-:S05]  /*41f0*/  PRMT R5, R155, 0x8880, RZ ;  /* 0x000088809b057816 */ /* 0x001fca00000000ff */
[----:B------:R-:W-:-:S07]  /*4200*/  IMAD R164, R5, R154, RZ ;  /* 0x0000009a05a47224 */ /* 0x000fce00078e02ff */
.L_x_157:
[----:B------:R-:W-:Y:S05]  /*4210*/  BSYNC B1 ;  /* 0x0000000000017941 */ /* 0x000fea0003800000 */
.L_x_156:
[----:B------:R-:W-:Y:S01]  /*4220*/  @!P1 IMAD R151, R151, R153, R164 ;  /* 0x0000009997979224 */ /* 0x000fe200078e02a4 */
[----:B------:R-:W-:Y:S01]  /*4230*/  ISETP.GE.AND P2, PT, R0, 0x81, PT ;  /* 0x000000810000780c */ /* 0x000fe20003f46270 */
[----:B------:R-:W-:Y:S01]  /*4240*/  BSSY B1, `(.L_x_158) ;  /* 0x000000c000017945 */ /* 0x000fe20003800000 */
[----:B------:R-:W-:Y:S02]  /*4250*/  IADD3 R4, P5, R156, R12, RZ ;  /* 0x0000000c9c047210 */ /* 0x000fe40007fbe0ff */
[----:B------:R1:W-:Y:S01]  /*4260*/  @!P1 STG.E.U8 desc[UR36][R8.64+0x79], R151 ;  /* 0x0000799708009986 */ /* 0x0003e2000c101124 */
[----:B------:R-:W-:Y:S02]  /*4270*/  ISETP.LT.OR P1, PT, R3, 0x1, !P2 ;  /* 0x000000010300780c */ /* 0x000fe40005721670 */
[----:B0-----:R-:W-:Y:S02]  /*4280*/  IADD3.X R5, R13, R157, R23, P5, !PT ;  /* 0x0000009d0d057210 */ /* 0x001fe40002ffe417 */
[----:B------:R-:W-:-:S02]  /*4290*/  ISETP.GE.AND P0, PT, R0, 0x89, PT ;  /* 0x000000890000780c */ /* 0x000fc40003f06270 */
[----:B------:R-:W-:Y:S02]  /*42a0*/  IADD3 R12, P4, P3, R14, R12, R160 ;  /* 0x0000000c0e0c7210 */ /* 0x000fe40007b9e0a0 */
[----:B------:R-:W-:-:S05]  /*42b0*/  ISETP.LT.OR P5, PT, R3, 0x2, !P2 ;  /* 0x000000020300780c */ /* 0x000fca00057a1670 */
[----:B-1----:R-:W-:Y:S08]  /*42c0*/  @P1 BRA `(.L_x_159) ;  /* 0x00000000000c1947 */ /* 0x002ff00003800000 */
[----:B--2---:R-:W2:Y:S02]  /*42d0*/  LDG.E.U8 R155, desc[UR36][R4.64] ;  /* 0x00000024049b7981 */ /* 0x004ea4000c1e1100 */
[----:B--2---:R-:W-:-:S05]  /*42e0*/  PRMT R9, R155, 0x8880, RZ ;  /* 0x000088809b097816 */ /* 0x004fca00000000ff */
[----:B------:R-:W-:-:S07]  /*42f0*/  IMAD R164, R9, R154, RZ ;  /* 0x0000009a09a47224 */ /* 0x000fce00078e02ff */
.L_x_159:
[----:B------:R-:W-:Y:S05]  /*4300*/  BSYNC B1 ;  /* 0x0000000000017941 */ /* 0x000fea0003800000 */
.L_x_158:
[----:B------:R-:W-:Y:S01]  /*4310*/  @!P1 IMAD R9, R24, R153, R164 ;  /* 0x0000009918099224 */ /* 0x000fe200078e02a4 */
[----:B------:R-:W-:Y:S01]  /*4320*/  BSSY B1, `(.L_x_160) ;  /* 0x0000007000017945 */ /* 0x000fe20003800000 */
[----:B------:R-:W-:-:S03]  /*4330*/  IMAD.IADD R160, R23, 0x1, R161 ;  /* 0x0000000117a07824 */ /* 0x000fc600078e02a1 */
[----:B------:R0:W-:Y:S01]  /*4340*/  @!P1 STG.E.U8 desc[UR36][R6.64], R9 ;  /* 0x0000000906009986 */ /* 0x0001e2000c101124 */
[----:B------:R-:W-:Y:S05]  /*4350*/  @P5 BRA `(.L_x_161) ;  /* 0x00000000000c5947 */ /* 0x000fea0003800000 */
[----:B--2---:R-:W0:Y:S02]  /*4360*/  LDG.E.U8 R155, desc[UR36][R4.64+0x1] ;  /* 0x00000124049b7981 */ /* 0x004e24000c1e1100 */
[----:B0-----:R-:W-:-:S05]  /*4370*/  PRMT R9, R155, 0x8880, RZ ;  /* 0x000088809b097816 */ /* 0x001fca00000000ff */
[----:B------:R-:W-:-:S07]  /*4380*/  IMAD R164, R9, R154, RZ ;  /* 0x0000009a09a47224 */ /* 0x000fce00078e02ff */
.L_x_161:
[----:B------:R-:W-:Y:S05]  /*4390*/  BSYNC B1 ;  /* 0x0000000000017941 */ /* 0x000fea0003800000 */
.L_x_160:
[----:B------:R-:W-:Y:S01]  /*43a0*/  ISETP.LT.OR P1, PT, R3, 0x1, !P0 ;  /* 0x000000010300780c */ /* 0x000fe20004721670 */
[----:B------:R-:W-:Y:S01]  /*43b0*/  @!P5 IMAD R25, R25, R153, R164 ;  /* 0x000000991919d224 */ /* 0x000fe200078e02a4 */
[----:B------:R-:W-:Y:S01]  /*43c0*/  BSSY B1, `(.L_x_162) ;  /* 0x000000a000017945 */ /* 0x000fe20003800000 */
[----:B------:R-:W-:Y:S02]  /*43d0*/  IADD3.X R13, R21, R13, R160, P4, P3 ;  /* 0x0000000d150d7210 */ /* 0x000fe400027e64a0 */
[C---:B------:R-:W-:Y:S01]  /*43e0*/  ISETP.LT.OR P4, PT, R3.reuse, 0x2, !P0 ;  /* 0x000000020300780c */ /* 0x040fe20004781670 */
[----:B------:R1:W-:Y:S01]  /*43f0*/  @!P5 STG.E.U8 desc[UR36][R6.64+0x1], R25 ;  /* 0x000001190600d986 */ /* 0x0003e2000c101124 */
[C---:B------:R-:W-:Y:S02]  /*4400*/  ISETP.LT.OR P5, PT, R3.reuse, 0x9, !P2 ;  /* 0x000000090300780c */ /* 0x040fe400057a1670 */
[----:B------:R-:W-:-:S04]  /*4410*/  ISETP.LT.OR P3, PT, R3, 0xa, !P2 ;  /* 0x0000000a0300780c */ /* 0x000fc80005761670 */
[----:B------:R-:W-:Y:S09]  /*4420*/  @P1 BRA `(.L_x_163) ;  /* 0x00000000000c1947 */ /* 0x000ff20003800000 */
[----:B--2---:R-:W0:Y:S02]  /*4430*/  LDG.E.U8 R155, desc[UR36][R12.64] ;  /* 0x000000240c9b7981 */ /* 0x004e24000c1e1100 */
[----:B0-----:R-:W-:-:S05]  /*4440*/  PRMT R9, R155, 0x8880, RZ ;  /* 0x000088809b097816 */ /* 0x001fca00000000ff */
[----:B------:R-:W-:-:S07]  /*4450*/  IMAD R164, R9, R154, RZ ;  /* 0x0000009a09a47224 */ /* 0x000fce00078e02ff */
.L_x_163:
[----:B------:R-:W-:Y:S05]  /*4460*/  BSYNC B1 ;  /* 0x0000000000017941 */ /* 0x000fea0003800000 */
.L_x_162:
[----:B0-----:R-:W-:Y:S01]  /*4470*/  @!P1 IMAD R9, R26, R153, R164 ;  /* 0x000000991a099224 */ /* 0x001fe200078e02a4 */
[----:B------:R-:W-:Y:S04]  /*4480*/  BSSY B1, `(.L_x_164) ;  /* 0x0000006000017945 */ /* 0x000fe80003800000 */
[----:B------:R0:W-:Y:S01]  /*4490*/  @!P1 STG.E.U8 desc[UR36][R10.64], R9 ;  /* 0x000000090a009986 */ /* 0x0001e2000c101124 */
[----:B------:R-:W-:Y:S05]  /*44a0*/  @P4 BRA `(.L_x_165) ;  /* 0x00000000000c4947 */ /* 0x000fea0003800000 */
[----:B--2---:R-:W0:Y:S02]  /*44b0*/  LDG.E.U8 R155, desc[UR36][R12.64+0x1] ;  /* 0x000001240c9b7981 */ /* 0x004e24000c1e1100 */
[----:B0-----:R-:W-:-:S05]  /*44c0*/  PRMT R9, R155, 0x8880, RZ ;  /* 0x000088809b097816 */ /* 0x001fca00000000ff */
[----:B------:R-:W-:-:S07]  /*44d0*/  IMAD R164, R9, R154, RZ ;  /* 0x0000009a09a47224 */ /* 0x000fce00078e02ff */
.L_x_165:
[----:B------:R-:W-:Y:S05]  /*44e0*/  BSYNC B1 ;  /* 0x0000000000017941 */ /* 0x000fea0003800000 */
.L_x_164:
[----:B------:R-:W-:Y:S01]  /*44f0*/  @!P4 IMAD R27, R27, R153, R164 ;  /* 0x000000991b1bc224 */ /* 0x000fe200078e02a4 */
[----:B------:R-:W-:Y:S04]  /*4500*/  BSSY B1, `(.L_x_166) ;  /* 0x0000006000017945 */ /* 0x000fe80003800000 */
[----:B------:R0:W-:Y:S01]  /*4510*/  @!P4 STG.E.U8 desc[UR36][R10.64+0x1], R27 ;  /* 0x0000011b0a00c986 */ /* 0x0001e2000c101124 */
[----:B------:R-:W-:Y:S05]  /*4520*/  @P5 BRA `(.L_x_167) ;  /* 0x00000000000c5947 */ /* 0x000fea0003800000 */
[----:B--2---:R-:W0:Y:S02]  /*4530*/  LDG.E.U8 R155, desc[UR36][R4.64+0x8] ;  /* 0x00000824049b7981 */ /* 0x004e24000c1e1100 */
[----:B0-----:R-:W-:-:S05]  /*4540*/  PRMT R9, R155, 0x8880, RZ ;  /* 0x000088809b097816 */ /* 0x001fca00000000ff */
[----:B------:R-:W-:-:S07]  /*4550*/  IMAD R164, R9, R154, RZ ;  /* 0x0000009a09a47224 */ /* 0x000fce00078e02ff */
.L_x_167:
[----:B------:R-:W-:Y:S05]  /*4560*/  BSYNC B1 ;  /* 0x0000000000017941 */ /* 0x000fea0003800000 */
.L_x_166:
[----:B0-----:R-:W-:Y:S01]  /*4570*/  @!P5 IMAD R9, R28, R153, R164 ;  /* 0x000000991c09d224 */ /* 0x001fe200078e02a4 */
[----:B------:R-:W-:Y:S04]  /*4580*/  BSSY B1, `(.L_x_168) ;  /* 0x0000006000017945 */ /* 0x000fe80003800000 */
[----:B------:R0:W-:Y:S01]  /*4590*/  @!P5 STG.E.U8 desc[UR36][R6.64+0x8], R9 ;  /* 0x000008090600d986 */ /* 0x0001e2000c101124 */
[----:B------:R-:W-:Y:S05]  /*45a0*/  @P3 BRA `(.L_x_169) ;  /* 0x00000000000c3947 */ /* 0x000fea0003800000 */
[----:B--2---:R-:W0:Y:S02]  /*45b0*/  LDG.E.U8 R155, desc[UR36][R4.64+0x9] ;  /* 0x00000924049b7981 */ /* 0x004e24000c1e1100 */
[----:B0-----:R-:W-:-:S05]  /*45c0*/  PRMT R9, R155, 0x8880, RZ ;  /* 0x000088809b097816 */ /* 0x001fca00000000ff */
[----:B------:R-:W-:-:S07]  /*45d0*/  IMAD R164, R9, R154, RZ ;  /* 0x0000009a09a47224 */ /* 0x000fce00078e02ff */
.L_x_169:
[----:B------:R-:W-:Y:S05]  /*45e0*/  BSYNC B1 ;  /* 0x0000000000017941 */ /* 0x000fea0003800000 */
.L_x_168:
[----:B------:R-:W-:Y:S01]  /*45f0*/  ISETP.LT.OR P5, PT, R3, 0x9, !P0 ;  /* 0x000000090300780c */ /* 0x000fe200047a1670 */
[----:B------:R-:W-:Y:S01]  /*4600*/  @!P3 IMAD R29, R29, R153, R164 ;  /* 0x000000991d1db224 */ /* 0x000fe200078e02a4 */
[----:B------:R-:W-:Y:S01]  /*4610*/  BSSY B1, `(.L_x_170) ;  /* 0x0000009000017945 */ /* 0x000fe20003800000 */
[C---:B------:R-:W-:Y:S02]  /*4620*/  ISETP.LT.OR P4, PT, R3.reuse, 0xa, !P0 ;  /* 0x0000000a0300780c */ /* 0x040fe40004781670 */
[C---:B------:R-:W-:Y:S01]  /*4630*/  ISETP.LT.OR P1, PT, R3.reuse, 0x12, !P2 ;  /* 0x000000120300780c */ /* 0x040fe20005721670 */
[----:B------:R0:W-:Y:S01]  /*4640*/  @!P3 STG.E.U8 desc[UR36][R6.64+0x9], R29 ;  /* 0x0000091d0600b986 */ /* 0x0001e2000c101124 */
[----:B------:R-:W-:-:S06]  /*4650*/  ISETP.LT.OR P3, PT, R3, 0x11, !P2 ;  /* 0x000000110300780c */ /* 0x000fcc0005761670 */
[----:B------:R-:W-:Y:S07]  /*4660*/  @P5 BRA `(.L_x_171) ;  /* 0x00000000000c5947 */ /* 0x000fee0003800000 */
[----:B--2---:R-:W0:Y:S02]  /*4670*/  LDG.E.U8 R155, desc[UR36][R12.64+0x8] ;  /* 0x000008240c9b7981 */ /* 0x004e24000c1e1100 */
[----:B0-----:R-:W-:-:S05]  /*4680*/  PRMT R9, R155, 0x8880, RZ ;  /* 0x000088809b097816 */ /* 0x001fca00000000ff */
[----:B------:R-:W-:-:S07]  /*4690*/  IMAD R164, R9, R154, RZ ;  /* 0x0000009a09a47224 */ /* 0x000fce00078e02ff */
.L_x_171:
[----:B------:R-:W-:Y:S05]  /*46a0*/  BSYNC B1 ;  /* 0x0000000000017941 */ /* 0x000fea0003800000 */
.L_x_170:
[----:B0-----:R-:W-:Y:S01]  /*46b0*/  @!P5 IMAD R9, R30, R153, R164 ;  /* 0x000000991e09d224 */ /* 0x001fe200078e02a4 */
[----:B------:R-:W-:Y:S04]  /*46c0*/  BSSY B1, `(.L_x_172) ;  /* 0x0000006000017945 */ /* 0x000fe80003800000 */
[----:B------:R0:W-:Y:S01]  /*46d0*/  @!P5 STG.E.U8 desc[UR36][R10.64+0x8], R9 ;  /* 0x000008090a00d986 */ /* 0x0001e2000c101124 */
[----:B------:R-:W-:Y:S05]  /*46e0*/  @P4 BRA `(.L_x_173) ;  /* 0x00000000000c4947 */ /* 0x000fea0003800000 */
[----:B--2---:R-:W0:Y:S02]  /*46f0*/  LDG.E.U8 R155, desc[UR36][R12.64+0x9] ;  /* 0x000009240c9b7981 */ /* 0x004e24000c1e1100 */
[----:B0-----:R-:W-:-:S05]  /*4700*/  PRMT R9, R155, 0x8880, RZ ;  /* 0x000088809b097816 */ /* 0x001fca00000000ff */
[----:B------:R-:W-:-:S07]  /*4710*/  IMAD R164, R9, R154, RZ ;  /* 0x0000009a09a47224 */ /* 0x000fce00078e02ff */
.L_x_173:
[----:B------:R-:W-:Y:S05]  /*4720*/  BSYNC B1 ;  /* 0x0000000000017941 */ /* 0x000fea0003800000 */
.L_x_172:
[----:B------:R-:W-:Y:S01]  /*4730*/  @!P4 IMAD R31, R31, R153, R164 ;  /* 0x000000991f1fc224 */ /* 0x000fe200078e02a4 */
[----:B------:R-:W-:Y:S04]  /*4740*/  BSSY B1, `(.L_x_174) ;  /* 0x0000006000017945 */ /* 0x000fe80003800000 */
[----:B------:R0:W-:Y:S01]  /*4750*/  @!P4 STG.E.U8 desc[UR36][R10.64+0x9], R31 ;  /* 0x0000091f0a00c986 */ /* 0x0001e2000c101124 */
[----:B------:R-:W-:Y:S05]  /*4760*/  @P3 BRA `(.L_x_175) ;  /* 0x00000000000c3947 */ /* 0x000fea0003800000 */
[----:B--2---:R-:W0:Y:S02]  /*4770*/  LDG.E.U8 R155, desc[UR36][R4.64+0x10] ;  /* 0x00001024049b7981 */ /* 0x004e24000c1e1100 */
[----:B0-----:R-:W-:-:S05]  /*4780*/  PRMT R9, R155, 0x8880, RZ ;  /* 0x000088809b097816 */ /* 0x001fca00000000ff */
[----:B------:R-:W-:-:S07]  /*4790*/  IMAD R164, R9, R154, RZ ;  /* 0x0000009a09a47224 */ /* 0x000fce00078e02ff */
.L_x_175:
[----:B------:R-:W-:Y:S05]  /*47a0*/  BSYNC B1 ;  /* 0x0000000000017941 */ /* 0x000fea0003800000 */
.L_x_174:
[----:B0-----:R-:W-:Y:S01]  /*47b0*/  @!P3 IMAD R9, R32, R153, R164 ;  /* 0x000000992009b224 */ /* 0x001fe200078e02a4 */
[----:B------:R-:W-:Y:S04]  /*47c0*/  BSSY B1, `(.L_x_176) ;  /* 0x0000006000017945 */ /* 0x000fe80003800000 */
[----:B------:R0:W-:Y:S01]  /*47d0*/  @!P3 STG.E.U8 desc[UR36][R6.64+0x10], R9 ;  /* 0x000010090600b986 */ /* 0x0001e2000c101124 */
[----:B------:R-:W-:Y:S05]  /*47e0*/  @P1 BRA `(.L_x_177) ;  /* 0x00000000000c1947 */ /* 0x000fea0003800000 */
[----:B--2---:R-:W0:Y:S02]  /*47f0*/  LDG.E.U8 R155, desc[UR36][R4.64+0x11] ;  /* 0x00001124049b7981 */ /* 0x004e24000c1e1100 */
[----:B0-----:R-:W-:-:S05]  /*4800*/  PRMT R9, R155, 0x8880, RZ ;  /* 0x000088809b097816 */ /* 0x001fca00000000ff */
[----:B------:R-:W-:-:S07]  /*4810*/  IMAD R164, R9, R154, RZ ;  /* 0x0000009a09a47224 */ /* 0x000fce00078e02ff */
.L_x_177:
[----:B------:R-:W-:Y:S05]  /*4820*/  BSYNC B1 ;  /* 0x0000000000017941 */ /* 0x000fea0003800000 */
.L_x_176:
        /* <DEDUP_REMOVED lines=11> */
.L_x_179:
[----:B------:R-:W-:Y:S05]  /*48e0*/  BSYNC B1 ;  /* 0x0000000000017941 */ /* 0x000fea0003800000 */
.L_x_178:
[----:B0-----:R-:W-:Y:S01]  /*48f0*/  @!P4 IMAD R9, R34, R153, R164 ;  /* 0x000000992209c224 */ /* 0x001fe200078e02a4 */
[----:B------:R-:W-:Y:S04]  /*4900*/  BSSY B1, `(.L_x_180) ;  /* 0x0000006000017945 */ /* 0x000fe80003800000 */
[----:B------:R0:W-:Y:S01]  /*4910*/  @!P4 STG.E.U8 desc[UR36][R10.64+0x10], R9 ;  /* 0x000010090a00c986 */ /* 0x0001e2000c101124 */
[----:B------:R-:W-:Y:S05]  /*4920*/  @P3 BRA `(.L_x_181) ;  /* 0x00000000000c3947 */ /* 0x000fea0003800000 */
[----:B--2---:R-:W0:Y:S02]  /*4930*/  LDG.E.U8 R155, desc[UR36][R12.64+0x11] ;  /* 0x000011240c9b7981 */ /* 0x004e24000c1e1100 */
[----:B0-----:R-:W-:-:S05]  /*4940*/  PRMT R9, R155, 0x8880, RZ ;  /* 0x000088809b097816 */ /* 0x001fca00000000ff */
[----:B------:R-:W-:-:S07]  /*4950*/  IMAD R164, R9, R154, RZ ;  /* 0x0000009a09a47224 */ /* 0x000fce00078e02ff */
.L_x_181:
[----:B------:R-:W-:Y:S05]  /*4960*/  BSYNC B1 ;  /* 0x0000000000017941 */ /* 0x000fea0003800000 */
.L_x_180:
[----:B------:R-:W-:Y:S01]  /*4970*/  @!P3 IMAD R35, R35, R153, R164 ;  /* 0x000000992323b224 */ /* 0x000fe200078e02a4 */
[----:B------:R-:W-:Y:S04]  /*4980*/  BSSY B1, `(.L_x_182) ;  /* 0x0000006000017945 */ /* 0x000fe80003800000 */
[----:B------:R0:W-:Y:S01]  /*4990*/  @!P3 STG.E.U8 desc[UR36][R10.64+0x11], R35 ;  /* 0x000011230a00b986 */ /* 0x0001e2000c101124 */
[----:B------:R-:W-:Y:S05]  /*49a0*/  @P5 BRA `(.L_x_183) ;  /* 0x00000000000c5947 */ /* 0x000fea0003800000 */
[----:B--2---:R-:W0:Y:S02]  /*49b0*/  LDG.E.U8 R155, desc[UR36][R4.64+0x18] ;  /* 0x00001824049b7981 */ /* 0x004e24000c1e1100 */
[----:B0-----:R-:W-:-:S05]  /*49c0*/  PRMT R9, R155, 0x8880, RZ ;  /* 0x000088809b097816 */ /* 0x001fca00000000ff */
[----:B------:R-:W-:-:S07]  /*49d0*/  IMAD R164, R9, R154, RZ ;  /* 0x0000009a09a47224 */ /* 0x000fce00078e02ff */
.L_x_183:
[----:B------:R-:W-:Y:S05]  /*49e0*/  BSYNC B1 ;  /* 0x0000000000017941 */ /* 0x000fea0003800000 */
.L_x_182:
[----:B0-----:R-:W-:Y:S01]  /*49f0*/  @!P5 IMAD R9, R36, R153, R164 ;  /* 0x000000992409d224 */ /* 0x001fe200078e02a4 */
[----:B------:R-:W-:Y:S04]  /*4a00*/  BSSY B1, `(.L_x_184) ;  /* 0x0000006000017945 */ /* 0x000fe80003800000 */
[----:B------:R0:W-:Y:S01]  /*4a10*/  @!P5 STG.E.U8 desc[UR36][R6.64+0x18], R9 ;  /* 0x000018090600d986 */ /* 0x0001e2000c101124 */
[----:B------:R-:W-:Y:S05]  /*4a20*/  @P1 BRA `(.L_x_185) ;  /* 0x00000000000c1947 */ /* 0x000fea0003800000 */
[----:B--2---:R-:W0:Y:S02]  /*4a30*/  LDG.E.U8 R155, desc[UR36][R4.64+0x19] ;  /* 0x00001924049b7981 */ /* 0x004e24000c1e1100 */
[----:B0-----:R-:W-:-:S05]  /*4a40*/  PRMT R9, R155, 0x8880, RZ ;  /* 0x000088809b097816 */ /* 0x001fca00000000ff */
[----:B------:R-:W-:-:S07]  /*4a50*/  IMAD R164, R9, R154, RZ ;  /* 0x0000009a09a47224 */ /* 0x000fce00078e02ff */
.L_x_185:
[----:B------:R-:W-:Y:S05]  /*4a60*/  BSYNC B1 ;  /* 0x0000000000017941 */ /* 0x000fea0003800000 */
.L_x_184:
        /* <DEDUP_REMOVED lines=11> */
.L_x_187:
[----:B------:R-:W-:Y:S05]  /*4b20*/  BSYNC B1 ;  /* 0x0000000000017941 */ /* 0x000fea0003800000 */
.L_x_186:
[----:B0-----:R-:W-:Y:S01]  /*4b30*/  @!P4 IMAD R9, R38, R153, R164 ;  /* 0x000000992609c224 */ /* 0x001fe200078e02a4 */
[----:B------:R-:W-:Y:S04]  /*4b40*/  BSSY B1, `(.L_x_188) ;  /* 0x0000006000017945 */ /* 0x000fe80003800000 */
[----:B------:R0:W-:Y:S01]  /*4b50*/  @!P4 STG.E.U8 desc[UR36][R10.64+0x18], R9 ;  /* 0x000018090a00c986 */ /* 0x0001e2000c101124 */
[----:B------:R-:W-:Y:S05]  /*4b60*/  @P3 BRA `(.L_x_189) ;  /* 0x00000000000c3947 */ /* 0x000fea0003800000 */
[----:B--2---:R-:W0:Y:S02]  /*4b70*/  LDG.E.U8 R155, desc[UR36][R12.64+0x19] ;  /* 0x000019240c9b7981 */ /* 0x004e24000c1e1100 */
[----:B0-----:R-:W-:-:S05]  /*4b80*/  PRMT R9, R155, 0x8880, RZ ;  /* 0x000088809b097816 */ /* 0x001fca00000000ff */
[----:B------:R-:W-:-:S07]  /*4b90*/  IMAD R164, R9, R154, RZ ;  /* 0x0000009a09a47224 */ /* 0x000fce00078e02ff */
.L_x_189:
[----:B------:R-:W-:Y:S05]  /*4ba0*/  BSYNC B1 ;  /* 0x0000000000017941 */ /* 0x000fea0003800000 */
.L_x_188:
[----:B------:R-:W-:Y:S01]  /*4bb0*/  @!P3 IMAD R39, R39, R153, R164 ;  /* 0x000000992727b224 */ /* 0x000fe200078e02a4 */
[----:B------:R-:W-:Y:S04]  /*4bc0*/  BSSY B1, `(.L_x_190) ;  /* 0x0000006000017945 */ /* 0x000fe80003800000 */
[----:B------:R0:W-:Y:S01]  /*4bd0*/  @!P3 STG.E.U8 desc[UR36][R10.64+0x19], R39 ;  /* 0x000019270a00b986 */ /* 0x0001e2000c101124 */
[----:B------:R-:W-:Y:S05]  /*4be0*/  @P5 BRA `(.L_x_191) ;  /* 0x00000000000c5947 */ /* 0x000fea0003800000 */
[----:B--2---:R-:W0:Y:S02]  /*4bf0*/  LDG.E.U8 R155, desc[UR36][R4.64+0x20] ;  /* 0x00002024049b7981 */ /* 0x004e24000c1e1100 */
[----:B0-----:R-:W-:-:S05]  /*4c00*/  PRMT R9, R155, 0x8880, RZ ;  /* 0x000088809b097816 */ /* 0x001fca00000000ff */
[----:B------:R-:W-:-:S07]  /*4c10*/  IMAD R164, R9, R154, RZ ;  /* 0x0000009a09a47224 */ /* 0x000fce00078e02ff */
.L_x_191:
[----:B------:R-:W-:Y:S05]  /*4c20*/  BSYNC B1 ;  /* 0x0000000000017941 */ /* 0x000fea0003800000 */
.L_x_190:
[----:B0-----:R-:W-:Y:S01]  /*4c30*/  @!P5 IMAD R9, R40, R153, R164 ;  /* 0x000000992809d224 */ /* 0x001fe200078e02a4 */
[----:B------:R-:W-:Y:S04]  /*4c40*/  BSSY B1, `(.L_x_192) ;  /* 0x0000006000017945 */ /* 0x000fe80003800000 */
[----:B------:R0:W-:Y:S01]  /*4c50*/  @!P5 STG.E.U8 desc[UR36][R6.64+0x20], R9 ;  /* 0x000020090600d986 */ /* 0x0001e2000c101124 */
[----:B------:R-:W-:Y:S05]  /*4c60*/  @P1 BRA `(.L_x_193) ;  /* 0x00000000000c1947 */ /* 0x000fea0003800000 */
[----:B--2---:R-:W0:Y:S02]  /*4c70*/  LDG.E.U8 R155, desc[UR36][R4.64+0x21] ;  /* 0x00002124049b7981 */ /* 0x004e24000c1e1100 */
[----:B0-----:R-:W-:-:S05]  /*4c80*/  PRMT R9, R155, 0x8880, RZ ;  /* 0x000088809b097816 */ /* 0x001fca00000000ff */
[----:B------:R-:W-:-:S07]  /*4c90*/  IMAD R164, R9, R154, RZ ;  /* 0x0000009a09a47224 */ /* 0x000fce00078e02ff */
.L_x_193:
[----:B------:R-:W-:Y:S05]  /*4ca0*/  BSYNC B1 ;  /* 0x0000000000017941 */ /* 0x000fea0003800000 */
.L_x_192:
        /* <DEDUP_REMOVED lines=11> */
.L_x_195:
[----:B------:R-:W-:Y:S05]  /*4d60*/  BSYNC B1 ;  /* 0x0000000000017941 */ /* 0x000fea0003800000 */
.L_x_194:
[----:B0-----:R-:W-:Y:S01]  /*4d70*/  @!P4 IMAD R9, R42, R153, R164 ;  /* 0x000000992a09c224 */ /* 0x001fe200078e02a4 */
[----:B------:R-:W-:Y:S04]  /*4d80*/  BSSY B1, `(.L_x_196) ;  /* 0x0000006000017945 */ /* 0x000fe80003800000 */
[----:B------:R0:W-:Y:S01]  /*4d90*/  @!P4 STG.E.U8 desc[UR36][R10.64+0x20], R9 ;  /* 0x000020090a00c986 */ /* 0x0001e2000c101124 */
[----:B------:R-:W-:Y:S05]  /*4da0*/  @P3 BRA `(.L_x_197) ;  /* 0x00000000000c3947 */ /* 0x000fea0003800000 */
[----:B--2---:R-:W0:Y:S02]  /*4db0*/  LDG.E.U8 R155, desc[UR36][R12.64+0x21] ;  /* 0x000021240c9b7981 */ /* 0x004e24000c1e1100 */
[----:B0-----:R-:W-:-:S05]  /*4dc0*/  PRMT R9, R155, 0x8880, RZ ;  /* 0x000088809b097816 */ /* 0x001fca00000000ff */
[----:B------:R-:W-:-:S07]  /*4dd0*/  IMAD R164, R9, R154, RZ ;  /* 0x0000009a09a47224 */ /* 0x000fce00078e02ff */
.L_x_197:
[----:B------:R-:W-:Y:S05]  /*4de0*/  BSYNC B1 ;  /* 0x0000000000017941 */ /* 0x000fea0003800000 */
.L_x_196:
[----:B------:R-:W-:Y:S01]  /*4df0*/  @!P3 IMAD R43, R43, R153, R164 ;  /* 0x000000992b2bb224 */ /* 0x000fe200078e02a4 */
[----:B------:R-:W-:Y:S04]  /*4e00*/  BSSY B1, `(.L_x_198) ;  /* 0x0000006000017945 */ /* 0x000fe80003800000 */
[----:B------:R0:W-:Y:S01]  /*4e10*/  @!P3 STG.E.U8 desc[UR36][R10.64+0x21], R43 ;  /* 0x0000212b0a00b986 */ /* 0x0001e2000c101124 */
[----:B------:R-:W-:Y:S05]  /*4e20*/  @P5 BRA `(.L_x_199) ;  /* 0x00000000000c5947 */ /* 0x000fea0003800000 */
[----:B--2---:R-:W0:Y:S02]  /*4e30*/  LDG.E.U8 R155, desc[UR36][R4.64+0x28] ;  /* 0x00002824049b7981 */ /* 0x004e24000c1e1100 */
[----:B0-----:R-:W-:-:S05]  /*4e40*/  PRMT R9, R155, 0x8880, RZ ;  /* 0x000088809b097816 */ /* 0x001fca00000000ff */
[----:B------:R-:W-:-:S07]  /*4e50*/  IMAD R164, R9, R154, RZ ;  /* 0x0000009a09a47224 */ /* 0x000fce00078e02ff */
.L_x_199:
[----:B------:R-:W-:Y:S05]  /*4e60*/  BSYNC B1 ;  /* 0x0000000000017941 */ /* 0x000fea0003800000 */
.L_x_198:
[----:B0-----:R-:W-:Y:S01]  /*4e70*/  @!P5 IMAD R9, R44, R153, R164 ;  /* 0x000000992c09d224 */ /* 0x001fe200078e02a4 */
[----:B------:R-:W-:Y:S04]  /*4e80*/  BSSY B1, `(.L_x_200) ;  /* 0x0000006000017945 */ /* 0x000fe80003800000 */
[----:B------:R0:W-:Y:S01]  /*4e90*/  @!P5 STG.E.U8 desc[UR36][R6.64+0x28], R9 ;  /* 0x000028090600d986 */ /* 0x0001e2000c101124 */
[----:B------:R-:W-:Y:S05]  /*4ea0*/  @P1 BRA `(.L_x_201) ;  /* 0x00000000000c1947 */ /* 0x000fea0003800000 */
[----:B--2---:R-:W0:Y:S02]  /*4eb0*/  LDG.E.U8 R155, desc[UR36][R4.64+0x29] ;  /* 0x00002924049b7981 */ /* 0x004e24000c1e1100 */
[----:B0-----:R-:W-:-:S05]  /*4ec0*/  PRMT R9, R155, 0x8880, RZ ;  /* 0x000088809b097816 */ /* 0x001fca00000000ff */
[----:B------:R-:W-:-:S07]  /*4ed0*/  IMAD R164, R9, R154, RZ ;  /* 0x0000009a09a47224 */ /* 0x000fce00078e02ff */
.L_x_201:
[----:B------:R-:W-:Y:S05]  /*4ee0*/  BSYNC B1 ;  /* 0x0000000000017941 */ /* 0x000fea0003800000 */
.L_x_200:
        /* <DEDUP_REMOVED lines=11> */
.L_x_203:
[----:B------:R-:W-:Y:S05]  /*4fa0*/  BSYNC B1 ;  /* 0x0000000000017941 */ /* 0x000fea0003800000 */
.L_x_202:
[----:B0-----:R-:W-:Y:S01]  /*4fb0*/  @!P4 IMAD R9, R46, R153, R164 ;  /* 0x000000992e09c224 */ /* 0x001fe200078e02a4 */
[----:B------:R-:W-:Y:S04]  /*4fc0*/  BSSY B1, `(.L_x_204) ;  /* 0x0000006000017945 */ /* 0x000fe80003800000 */
[----:B------:R0:W-:Y:S01]  /*4fd0*/  @!P4 STG.E.U8 desc[UR36][R10.64+0x28], R9 ;  /* 0x000028090a00c986 */ /* 0x0001e2000c101124 */
[----:B------:R-:W-:Y:S05]  /*4fe0*/  @P3 BRA `(.L_x_205) ;  /* 0x00000000000c3947 */ /* 0x000fea0003800000 */
[----:B--2---:R-:W0:Y:S02]  /*4ff0*/  LDG.E.U8 R155, desc[UR36][R12.64+0x29] ;  /* 0x000029240c9b7981 */ /* 0x004e24000c1e1100 */
[----:B0-----:R-:W-:-:S05]  /*5000*/  PRMT R9, R155, 0x8880, RZ ;  /* 0x000088809b097816 */ /* 0x001fca00000000ff */
[----:B------:R-:W-:-:S07]  /*5010*/  IMAD R164, R9, R154, RZ ;  /* 0x0000009a09a47224 */ /* 0x000fce00078e02ff */
.L_x_205:
[----:B------:R-:W-:Y:S05]  /*5020*/  BSYNC B1 ;  /* 0x0000000000017941 */ /* 0x000fea0003800000 */
.L_x_204:
[----:B------:R-:W-:Y:S01]  /*5030*/  @!P3 IMAD R47, R47, R153, R164 ;  /* 0x000000992f2fb224 */ /* 0x000fe200078e02a4 */
[----:B------:R-:W-:Y:S04]  /*5040*/  BSSY B1, `(.L_x_206) ;  /* 0x0000006000017945 */ /* 0x000fe80003800000 */
[----:B------:R0:W-:Y:S01]  /*5050*/  @!P3 STG.E.U8 desc[UR36][R10.64+0x29], R47 ;  /* 0x0000292f0a00b986 */ /* 0x0001e2000c101124 */
[----:B------:R-:W-:Y:S05]  /*5060*/  @P5 BRA `(.L_x_207) ;  /* 0x00000000000c5947 */ /* 0x000fea0003800000 */
[----:B--2---:R-:W0:Y:S02]  /*5070*/  LDG.E.U8 R155, desc[UR36][R4.64+0x30] ;  /* 0x00003024049b7981 */ /* 0x004e24000c1e1100 */
[----:B0-----:R-:W-:-:S05]  /*5080*/  PRMT R9, R155, 0x8880, RZ ;  /* 0x000088809b097816 */ /* 0x001fca00000000ff */
[----:B------:R-:W-:-:S07]  /*5090*/  IMAD R164, R9, R154, RZ ;  /* 0x0000009a09a47224 */ /* 0x000fce00078e02ff */
.L_x_207:
[----:B------:R-:W-:Y:S05]  /*50a0*/  BSYNC B1 ;  /* 0x0000000000017941 */ /* 0x000fea0003800000 */
.L_x_206:
[----:B0-----:R-:W-:Y:S01]  /*50b0*/  @!P5 IMAD R9, R48, R153, R164 ;  /* 0x000000993009d224 */ /* 0x001fe200078e02a4 */
[----:B------:R-:W-:Y:S04]  /*50c0*/  BSSY B1, `(.L_x_208) ;  /* 0x0000006000017945 */ /* 0x000fe80003800000 */
[----:B------:R0:W-:Y:S01]  /*50d0*/  @!P5 STG.E.U8 desc[UR36][R6.64+0x30], R9 ;  /* 0x000030090600d986 */ /* 0x0001e2000c101124 */
[----:B------:R-:W-:Y:S05]  /*50e0*/  @P1 BRA `(.L_x_209) ;  /* 0x00000000000c1947 */ /* 0x000fea0003800000 */
[----:B--2---:R-:W0:Y:S02]  /*50f0*/  LDG.E.U8 R155, desc[UR36][R4.64+0x31] ;  /* 0x00003124049b7981 */ /* 0x004e24000c1e1100 */
[----:B0-----:R-:W-:-:S05]  /*5100*/  PRMT R9, R155, 0x8880, RZ ;  /* 0x000088809b097816 */ /* 0x001fca00000000ff */
[----:B------:R-:W-:-:S07]  /*5110*/  IMAD R164, R9, R154, RZ ;  /* 0x0000009a09a47224 */ /* 0x000fce00078e02ff */
.L_x_209:
[----:B------:R-:W-:Y:S05]  /*5120*/  BSYNC B1 ;  /* 0x0000000000017941 */ /* 0x000fea0003800000 */
.L_x_208:
        /* <DEDUP_REMOVED lines=11> */
.L_x_211:
[----:B------:R-:W-:Y:S05]  /*51e0*/  BSYNC B1 ;  /* 0x0000000000017941 */ /* 0x000fea0003800000 */
.L_x_210:
[----:B0-----:R-:W-:Y:S01]  /*51f0*/  @!P4 IMAD R9, R50, R153, R164 ;  /* 0x000000993209c224 */ /* 0x001fe200078e02a4 */
[----:B------:R-:W-:Y:S04]  /*5200*/  BSSY B1, `(.L_x_212) ;  /* 0x0000006000017945 */ /* 0x000fe80003800000 */
[----:B------:R0:W-:Y:S01]  /*5210*/  @!P4 STG.E.U8 desc[UR36][R10.64+0x30], R9 ;  /* 0x000030090a00c986 */ /* 0x0001e2000c101124 */
[----:B------:R-:W-:Y:S05]  /*5220*/  @P3 BRA `(.L_x_213) ;  /* 0x00000000000c3947 */ /* 0x000fea0003800000 */
[----:B--2---:R-:W0:Y:S02]  /*5230*/  LDG.E.U8 R155, desc[UR36][R12.64+0x31] ;  /* 0x000031240c9b7981 */ /* 0x004e24000c1e1100 */
[----:B0-----:R-:W-:-:S05]  /*5240*/  PRMT R9, R155, 0x8880, RZ ;  /* 0x000088809b097816 */ /* 0x001fca00000000ff */
[----:B------:R-:W-:-:S07]  /*5250*/  IMAD R164, R9, R154, RZ ;  /* 0x0000009a09a47224 */ /* 0x000fce00078e02ff */
.L_x_213:
[----:B------:R-:W-:Y:S05]  /*5260*/  BSYNC B1 ;  /* 0x0000000000017941 */ /* 0x000fea0003800000 */
.L_x_212:
[----:B------:R-:W-:Y:S01]  /*5270*/  @!P3 IMAD R51, R51, R153, R164 ;  /* 0x000000993333b224 */ /* 0x000fe200078e02a4 */
[----:B------:R-:W-:Y:S04]  /*5280*/  BSSY B1, `(.L_x_214) ;  /* 0x0000006000017945 */ /* 0x000fe80003800000 */
[----:B------:R0:W-:Y:S01]  /*5290*/  @!P3 STG.E.U8 desc[UR36][R10.64+0x31], R51 ;  /* 0x000031330a00b986 */ /* 0x0001e2000c101124 */
[----:B------:R-:W-:Y:S05]  /*52a0*/  @P5 BRA `(.L_x_215) ;  /* 0x00000000000c5947 */ /* 0x000fea0003800000 */
[----:B--2---:R-:W0:Y:S02]  /*52b0*/  LDG.E.U8 R155, desc[UR36][R4.64+0x38] ;  /* 0x00003824049b7981 */ /* 0x004e24000c1e1100 */
[----:B0-----:R-:W-:-:S05]  /*52c0*/  PRMT R9, R155, 0x8880, RZ ;  /* 0x000088809b097816 */ /* 0x001fca00000000ff */
[----:B------:R-:W-:-:S07]  /*52d0*/  IMAD R164, R9, R154, RZ ;  /* 0x0000009a09a47224 */ /* 0x000fce00078e02ff */
.L_x_215:
[----:B------:R-:W-:Y:S05]  /*52e0*/  BSYNC B1 ;  /* 0x0000000000017941 */ /* 0x000fea0003800000 */
.L_x_214:
[----:B0-----:R-:W-:Y:S01]  /*52f0*/  @!P5 IMAD R9, R52, R153, R164 ;  /* 0x000000993409d224 */ /* 0x001fe200078e02a4 */
[----:B------:R-:W-:Y:S04]  /*5300*/  BSSY B1, `(.L_x_216) ;  /* 0x0000006000017945 */ /* 0x000fe80003800000 */
[----:B------:R0:W-:Y:S01]  /*5310*/  @!P5 STG.E.U8 desc[UR36][R6.64+0x38], R9 ;  /* 0x000038090600d986 */ /* 0x0001e2000c101124 */
[----:B------:R-:W-:Y:S05]  /*5320*/  @P1 BRA `(.L_x_217) ;  /* 0x00000000000c1947 */ /* 0x000fea0003800000 */
[----:B--2---:R-:W0:Y:S02]  /*5330*/  LDG.E.U8 R155, desc[UR36][R4.64+0x39] ;  /* 0x00003924049b7981 */ /* 0x004e24000c1e1100 */
[----:B0-----:R-:W-:-:S05]  /*5340*/  PRMT R9, R155, 0x8880, RZ ;  /* 0x000088809b097816 */ /* 0x001fca00000000ff */
[----:B------:R-:W-:-:S07]  /*5350*/  IMAD R164, R9, R154, RZ ;  /* 0x0000009a09a47224 */ /* 0x000fce00078e02ff */
.L_x_217:
[----:B------:R-:W-:Y:S05]  /*5360*/  BSYNC B1 ;  /* 0x0000000000017941 */ /* 0x000fea0003800000 */
.L_x_216:
        /* <DEDUP_REMOVED lines=11> */
.L_x_219:
[----:B------:R-:W-:Y:S05]  /*5420*/  BSYNC B1 ;  /* 0x0000000000017941 */ /* 0x000fea0003800000 */
.L_x_218:
[----:B0-----:R-:W-:Y:S01]  /*5430*/  @!P4 IMAD R9, R54, R153, R164 ;  /* 0x000000993609c224 */ /* 0x001fe200078e02a4 */
[----:B------:R-:W-:Y:S04]  /*5440*/  BSSY B1, `(.L_x_220) ;  /* 0x0000006000017945 */ /* 0x000fe80003800000 */
[----:B------:R0:W-:Y:S01]  /*5450*/  @!P4 STG.E.U8 desc[UR36][R10.64+0x38], R9 ;  /* 0x000038090a00c986 */ /* 0x0001e2000c101124 */
[----:B------:R-:W-:Y:S05]  /*5460*/  @P3 BRA `(.L_x_221) ;  /* 0x00000000000c3947 */ /* 0x000fea0003800000 */
[----:B--2---:R-:W0:Y:S02]  /*5470*/  LDG.E.U8 R155, desc[UR36][R12.64+0x39] ;  /* 0x000039240c9b7981 */ /* 0x004e24000c1e1100 */
[----:B0-----:R-:W-:-:S05]  /*5480*/  PRMT R9, R155, 0x8880, RZ ;  /* 0x000088809b097816 */ /* 0x001fca00000000ff */
[----:B------:R-:W-:-:S07]  /*5490*/  IMAD R164, R9, R154, RZ ;  /* 0x0000009a09a47224 */ /* 0x000fce00078e02ff */
.L_x_221:
[----:B------:R-:W-:Y:S05]  /*54a0*/  BSYNC B1 ;  /* 0x0000000000017941 */ /* 0x000fea0003800000 */
.L_x_220:
[----:B------:R-:W-:Y:S01]  /*54b0*/  @!P3 IMAD R55, R55, R153, R164 ;  /* 0x000000993737b224 */ /* 0x000fe200078e02a4 */
[----:B------:R-:W-:Y:S04]  /*54c0*/  BSSY B1, `(.L_x_222) ;  /* 0x0000006000017945 */ /* 0x000fe80003800000 */
[----:B------:R0:W-:Y:S01]  /*54d0*/  @!P3 STG.E.U8 desc[UR36][R10.64+0x39], R55 ;  /* 0x000039370a00b986 */ /* 0x0001e2000c101124 */
[----:B------:R-:W-:Y:S05]  /*54e0*/  @P5 BRA `(.L_x_223) ;  /* 0x00000000000c5947 */ /* 0x000fea0003800000 */
[----:B--2---:R-:W0:Y:S02]  /*54f0*/  LDG.E.U8 R155, desc[UR36][R4.64+0x40] ;  /* 0x00004024049b7981 */ /* 0x004e24000c1e1100 */
[----:B0-----:R-:W-:-:S05]  /*5500*/  PRMT R9, R155, 0x8880, RZ ;  /* 0x000088809b097816 */ /* 0x001fca00000000ff */
[----:B------:R-:W-:-:S07]  /*5510*/  IMAD R164, R9, R154, RZ ;  /* 0x0000009a09a47224 */ /* 0x000fce00078e02ff */
.L_x_223:
[----:B------:R-:W-:Y:S05]  /*5520*/  BSYNC B1 ;  /* 0x0000000000017941 */ /* 0x000fea0003800000 */
.L_x_222:
[----:B0-----:R-:W-:Y:S01]  /*5530*/  @!P5 IMAD R9, R56, R153, R164 ;  /* 0x000000993809d224 */ /* 0x001fe200078e02a4 */
[----:B------:R-:W-:Y:S04]  /*5540*/  BSSY B1, `(.L_x_224) ;  /* 0x0000006000017945 */ /* 0x000fe80003800000 */
[----:B------:R0:W-:Y:S01]  /*5550*/  @!P5 STG.E.U8 desc[UR36][R6.64+0x40], R9 ;  /* 0x000040090600d986 */ /* 0x0001e2000c101124 */
[----:B------:R-:W-:Y:S05]  /*5560*/  @P1 BRA `(.L_x_225) ;  /* 0x00000000000c1947 */ /* 0x000fea0003800000 */
[----:B--2---:R-:W0:Y:S02]  /*5570*/  LDG.E.U8 R155, desc[UR36][R4.64+0x41] ;  /* 0x00004124049b7981 */ /* 0x004e24000c1e1100 */
[----:B0-----:R-:W-:-:S05]  /*5580*/  PRMT R9, R155, 0x8880, RZ ;  /* 0x000088809b097816 */ /* 0x001fca00000000ff */
[----:B------:R-:W-:-:S07]  /*5590*/  IMAD R164, R9, R154, RZ ;  /* 0x0000009a09a47224 */ /* 0x000fce00078e02ff */
.L_x_225:
[----:B------:R-:W-:Y:S05]  /*55a0*/  BSYNC B1 ;  /* 0x0000000000017941 */ /* 0x000fea0003800000 */
.L_x_224:
        /* <DEDUP_REMOVED lines=11> */
.L_x_227:
[----:B------:R-:W-:Y:S05]  /*5660*/  BSYNC B1 ;  /* 0x0000000000017941 */ /* 0x000fea0003800000 */
.L_x_226:
[----:B0-----:R-:W-:Y:S01]  /*5670*/  @!P4 IMAD R9, R58, R153, R164 ;  /* 0x000000993a09c224 */ /* 0x001fe200078e02a4 */
[----:B------:R-:W-:Y:S04]  /*5680*/  BSSY B1, `(.L_x_228) ;  /* 0x0000006000017945 */ /* 0x000fe80003800000 */
[----:B------:R0:W-:Y:S01]  /*5690*/  @!P4 STG.E.U8 desc[UR36][R10.64+0x40], R9 ;  /* 0x000040090a00c986 */ /* 0x0001e2000c101124 */
[----:B------:R-:W-:Y:S05]  /*56a0*/  @P3 BRA `(.L_x_229) ;  /* 0x00000000000c3947 */ /* 0x000fea0003800000 */
[----:B--2---:R-:W0:Y:S02]  /*56b0*/  LDG.E.U8 R155, desc[UR36][R12.64+0x41] ;  /* 0x000041240c9b7981 */ /* 0x004e24000c1e1100 */
[----:B0-----:R-:W-:-:S05]  /*56c0*/  PRMT R9, R155, 0x8880, RZ ;  /* 0x000088809b097816 */ /* 0x001fca00000000ff */
[----:B------:R-:W-:-:S07]  /*56d0*/  IMAD R164, R9, R154, RZ ;  /* 0x0000009a09a47224 */ /* 0x000fce00078e02ff */
.L_x_229:
[----:B------:R-:W-:Y:S05]  /*56e0*/  BSYNC B1 ;  /* 0x0000000000017941 */ /* 0x000fea0003800000 */
.L_x_228:
[----:B------:R-:W-:Y:S01]  /*56f0*/  @!P3 IMAD R59, R59, R153, R164 ;  /* 0x000000993b3bb224 */ /* 0x000fe200078e02a4 */
[----:B------:R-:W-:Y:S04]  /*5700*/  BSSY B1, `(.L_x_230) ;  /* 0x0000006000017945 */ /* 0x000fe80003800000 */
[----:B------:R0:W-:Y:S01]  /*5710*/  @!P3 STG.E.U8 desc[UR36][R10.64+0x41], R59 ;  /* 0x0000413b0a00b986 */ /* 0x0001e2000c101124 */
[----:B------:R-:W-:Y:S05]  /*5720*/  @P5 BRA `(.L_x_231) ;  /* 0x00000000000c5947 */ /* 0x000fea0003800000 */
[----:B--2---:R-:W0:Y:S02]  /*5730*/  LDG.E.U8 R155, desc[UR36][R4.64+0x48] ;  /* 0x00004824049b7981 */ /* 0x004e24000c1e1100 */
[----:B0-----:R-:W-:-:S05]  /*5740*/  PRMT R9, R155, 0x8880, RZ ;  /* 0x000088809b097816 */ /* 0x001fca00000000ff */
[----:B------:R-:W-:-:S07]  /*5750*/  IMAD R164, R9, R154, RZ ;  /* 0x0000009a09a47224 */ /* 0x000fce00078e02ff */
.L_x_231:
[----:B------:R-:W-:Y:S05]  /*5760*/  BSYNC B1 ;  /* 0x0000000000017941 */ /* 0x000fea0003800000 */
.L_x_230:
[----:B0-----:R-:W-:Y:S01]  /*5770*/  @!P5 IMAD R9, R60, R153, R164 ;  /* 0x000000993c09d224 */ /* 0x001fe200078e02a4 */
[----:B------:R-:W-:Y:S04]  /*5780*/  BSSY B1, `(.L_x_232) ;  /* 0x0000006000017945 */ /* 0x000fe80003800000 */
[----:B------:R0:W-:Y:S01]  /*5790*/  @!P5 STG.E.U8 desc[UR36][R6.64+0x48], R9 ;  /* 0x000048090600d986 */ /* 0x0001e2000c101124 */
[----:B------:R-:W-:Y:S05]  /*57a0*/  @P1 BRA `(.L_x_233) ;  /* 0x00000000000c1947 */ /* 0x000fea0003800000 */
[----:B--2---:R-:W0:Y:S02]  /*57b0*/  LDG.E.U8 R155, desc[UR36][R4.64+0x49] ;  /* 0x00004924049b7981 */ /* 0x004e24000c1e1100 */
[----:B0-----:R-:W-:-:S05]  /*57c0*/  PRMT R9, R155, 0x8880, RZ ;  /* 0x000088809b097816 */ /* 0x001fca00000000ff */
[----:B------:R-:W-:-:S07]  /*57d0*/  IMAD R164, R9, R154, RZ ;  /* 0x0000009a09a47224 */ /* 0x000fce00078e02ff */
.L_x_233:
[----:B------:R-:W-:Y:S05]  /*57e0*/  BSYNC B1 ;  /* 0x0000000000017941 */ /* 0x000fea0003800000 */
.L_x_232:
        /* <DEDUP_REMOVED lines=11> */
.L_x_235:
[----:B------:R-:W-:Y:S05]  /*58a0*/  BSYNC B1 ;  /* 0x0000000000017941 */ /* 0x000fea0003800000 */
.L_x_234:
[----:B0-----:R-:W-:Y:S01]  /*58b0*/  @!P4 IMAD R9, R62, R153, R164 ;  /* 0x000000993e09c224 */ /* 0x001fe200078e02a4 */
[----:B------:R-:W-:Y:S04]  /*58c0*/  BSSY B1, `(.L_x_236) ;  /* 0x0000006000017945 */ /* 0x000fe80003800000 */
[----:B------:R0:W-:Y:S01]  /*58d0*/  @!P4 STG.E.U8 desc[UR36][R10.64+0x48], R9 ;  /* 0x000048090a00c986 */ /* 0x0001e2000c101124 */
[----:B------:R-:W-:Y:S05]  /*58e0*/  @P3 BRA `(.L_x_237) ;  /* 0x00000000000c3947 */ /* 0x000fea0003800000 */
[----:B--2---:R-:W0:Y:S02]  /*58f0*/  LDG.E.U8 R155, desc[UR36][R12.64+0x49] ;  /* 0x000049240c9b7981 */ /* 0x004e24000c1e1100 */
[----:B0-----:R-:W-:-:S05]  /*5900*/  PRMT R9, R155, 0x8880, RZ ;  /* 0x000088809b097816 */ /* 0x001fca00000000ff */
[----:B------:R-:W-:-:S07]  /*5910*/  IMAD R164, R9, R154, RZ ;  /* 0x0000009a09a47224 */ /* 0x000fce00078e02ff */
.L_x_237:
[----:B------:R-:W-:Y:S05]  /*5920*/  BSYNC B1 ;  /* 0x0000000000017941 */ /* 0x000fea0003800000 */
.L_x_236:
[----:B------:R-:W-:Y:S01]  /*5930*/  @!P3 IMAD R63, R63, R153, R164 ;  /* 0x000000993f3fb224 */ /* 0x000fe200078e02a4 */
[----:B------:R-:W-:Y:S04]  /*5940*/  BSSY B1, `(.L_x_238) ;  /* 0x0000006000017945 */ /* 0x000fe80003800000 */
[----:B------:R0:W-:Y:S01]  /*5950*/  @!P3 STG.E.U8 desc[UR36][R10.64+0x49], R63 ;  /* 0x0000493f0a00b986 */ /* 0x0001e2000c101124 */
[----:B------:R-:W-:Y:S05]  /*5960*/  @P5 BRA `(.L_x_239) ;  /* 0x00000000000c5947 */ /* 0x000fea0003800000 */
[----:B--2---:R-:W0:Y:S02]  /*5970*/  LDG.E.U8 R155, desc[UR36][R4.64+0x50] ;  /* 0x00005024049b7981 */ /* 0x004e24000c1e1100 */
[----:B0-----:R-:W-:-:S05]  /*5980*/  PRMT R9, R155, 0x8880, RZ ;  /* 0x000088809b097816 */ /* 0x001fca00000000ff */
[----:B------:R-:W-:-:S07]  /*5990*/  IMAD R164, R9, R154, RZ ;  /* 0x0000009a09a47224 */ /* 0x000fce00078e02ff */
.L_x_239:
[----:B------:R-:W-:Y:S05]  /*59a0*/  BSYNC B1 ;  /* 0x0000000000017941 */ /* 0x000fea0003800000 */
.L_x_238:
[----:B0-----:R-:W-:Y:S01]  /*59b0*/  @!P5 IMAD R9, R64, R153, R164 ;  /* 0x000000994009d224 */ /* 0x001fe200078e02a4 */
[----:B------:R-:W-:Y:S04]  /*59c0*/  BSSY B1, `(.L_x_240) ;  /* 0x0000006000017945 */ /* 0x000fe80003800000 */
[----:B------:R0:W-:Y:S01]  /*59d0*/  @!P5 STG.E.U8 desc[UR36][R6.64+0x50], R9 ;  /* 0x000050090600d986 */ /* 0x0001e2000c101124 */
[----:B------:R-:W-:Y:S05]  /*59e0*/  @P1 BRA `(.L_x_241) ;  /* 0x00000000000c1947 */ /* 0x000fea0003800000 */
[----:B--2---:R-:W0:Y:S02]  /*59f0*/  LDG.E.U8 R155, desc[UR36][R4.64+0x51] ;  /* 0x00005124049b7981 */ /* 0x004e24000c1e1100 */
[----:B0-----:R-:W-:-:S05]  /*5a00*/  PRMT R9, R155, 0x8880, RZ ;  /* 0x000088809b097816 */ /* 0x001fca00000000ff */
[----:B------:R-:W-:-:S07]  /*5a10*/  IMAD R164, R9, R154, RZ ;  /* 0x0000009a09a47224 */ /* 0x000fce00078e02ff */
.L_x_241:
[----:B------:R-:W-:Y:S05]  /*5a20*/  BSYNC B1 ;  /* 0x0000000000017941 */ /* 0x000fea0003800000 */
.L_x_240:
        /* <DEDUP_REMOVED lines=11> */
.L_x_243:
[----:B------:R-:W-:Y:S05]  /*5ae0*/  BSYNC B1 ;  /* 0x0000000000017941 */ /* 0x000fea0003800000 */
.L_x_242:
[----:B0-----:R-:W-:Y:S01]  /*5af0*/  @!P4 IMAD R9, R66, R153, R164 ;  /* 0x000000994209c224 */ /* 0x001fe200078e02a4 */
[----:B------:R-:W-:Y:S04]  /*5b00*/  BSSY B1, `(.L_x_244) ;  /* 0x0000006000017945 */ /* 0x000fe80003800000 */
[----:B------:R0:W-:Y:S01]  /*5b10*/  @!P4 STG.E.U8 desc[UR36][R10.64+0x50], R9 ;  /* 0x000050090a00c986 */ /* 0x0001e2000c101124 */
[----:B------:R-:W-:Y:S05]  /*5b20*/  @P3 BRA `(.L_x_245) ;  /* 0x00000000000c3947 */ /* 0x000fea0003800000 */
[----:B--2---:R-:W0:Y:S02]  /*5b30*/  LDG.E.U8 R155, desc[UR36][R12.64+0x51] ;  /* 0x000051240c9b7981 */ /* 0x004e24000c1e1100 */
[----:B0-----:R-:W-:-:S05]  /*5b40*/  PRMT R9, R155, 0x8880, RZ ;  /* 0x000088809b097816 */ /* 0x001fca00000000ff */
[----:B------:R-:W-:-:S07]  /*5b50*/  IMAD R164, R9, R154, RZ ;  /* 0x0000009a09a47224 */ /* 0x000fce00078e02ff */
.L_x_245:
[----:B------:R-:W-:Y:S05]  /*5b60*/  BSYNC B1 ;  /* 0x0000000000017941 */ /* 0x000fea0003800000 */
.L_x_244:
[----:B------:R-:W-:Y:S01]  /*5b70*/  @!P3 IMAD R67, R67, R153, R164 ;  /* 0x000000994343b224 */ /* 0x000fe200078e02a4 */
[----:B------:R-:W-:Y:S04]  /*5b80*/  BSSY B1, `(.L_x_246) ;  /* 0x0000006000017945 */ /* 0x000fe80003800000 */
[----:B------:R0:W-:Y:S01]  /*5b90*/  @!P3 STG.E.U8 desc[UR36][R10.64+0x51], R67 ;  /* 0x000051430a00b986 */ /* 0x0001e2000c101124 */
[----:B------:R-:W-:Y:S05]  /*5ba0*/  @P5 BRA `(.L_x_247) ;  /* 0x00000000000c5947 */ /* 0x000fea0003800000 */
[----:B--2---:R-:W0:Y:S02]  /*5bb0*/  LDG.E.U8 R155, desc[UR36][R4.64+0x58] ;  /* 0x00005824049b7981 */ /* 0x004e24000c1e1100 */
[----:B0-----:R-:W-:-:S05]  /*5bc0*/  PRMT R9, R155, 0x8880, RZ ;  /* 0x000088809b097816 */ /* 0x001fca00000000ff */
[----:B------:R-:W-:-:S07]  /*5bd0*/  IMAD R164, R9, R154, RZ ;  /* 0x0000009a09a47224 */ /* 0x000fce00078e02ff */
.L_x_247:
[----:B------:R-:W-:Y:S05]  /*5be0*/  BSYNC B1 ;  /* 0x0000000000017941 */ /* 0x000fea0003800000 */
.L_x_246:
[----:B0-----:R-:W-:Y:S01]  /*5bf0*/  @!P5 IMAD R9, R68, R153, R164 ;  /* 0x000000994409d224 */ /* 0x001fe200078e02a4 */
[----:B------:R-:W-:Y:S04]  /*5c00*/  BSSY B1, `(.L_x_248) ;  /* 0x0000006000017945 */ /* 0x000fe80003800000 */
[----:B------:R0:W-:Y:S01]  /*5c10*/  @!P5 STG.E.U8 desc[UR36][R6.64+0x58], R9 ;  /* 0x000058090600d986 */ /* 0x0001e2000c101124 */
[----:B------:R-:W-:Y:S05]  /*5c20*/  @P1 BRA `(.L_x_249) ;  /* 0x00000000000c1947 */ /* 0x000fea0003800000 */
[----:B--2---:R-:W0:Y:S02]  /*5c30*/  LDG.E.U8 R155, desc[UR36][R4.64+0x59] ;  /* 0x00005924049b7981 */ /* 0x004e24000c1e1100 */
[----:B0-----:R-:W-:-:S05]  /*5c40*/  PRMT R9, R155, 0x8880, RZ ;  /* 0x000088809b097816 */ /* 0x001fca00000000ff */
[----:B------:R-:W-:-:S07]  /*5c50*/  IMAD R164, R9, R154, RZ ;  /* 0x0000009a09a47224 */ /* 0x000fce00078e02ff */
.L_x_249:
[----:B------:R-:W-:Y:S05]  /*5c60*/  BSYNC B1 ;  /* 0x0000000000017941 */ /* 0x000fea0003800000 */
.L_x_248:
        /* <DEDUP_REMOVED lines=11> */
.L_x_251:
[----:B------:R-:W-:Y:S05]  /*5d20*/  BSYNC B1 ;  /* 0x0000000000017941 */ /* 0x000fea0003800000 */
.L_x_250:
[----:B0-----:R-:W-:Y:S01]  /*5d30*/  @!P4 IMAD R9, R70, R153, R164 ;  /* 0x000000994609c224 */ /* 0x001fe200078e02a4 */
[----:B------:R-:W-:Y:S04]  /*5d40*/  BSSY B1, `(.L_x_252) ;  /* 0x0000006000017945 */ /* 0x000fe80003800000 */
[----:B------:R0:W-:Y:S01]  /*5d50*/  @!P4 STG.E.U8 desc[UR36][R10.64+0x58], R9 ;  /* 0x000058090a00c986 */ /* 0x0001e2000c101124 */
[----:B------:R-:W-:Y:S05]  /*5d60*/  @P3 BRA `(.L_x_253) ;  /* 0x00000000000c3947 */ /* 0x000fea0003800000 */
[----:B--2---:R-:W0:Y:S02]  /*5d70*/  LDG.E.U8 R155, desc[UR36][R12.64+0x59] ;  /* 0x000059240c9b7981 */ /* 0x004e24000c1e1100 */
[----:B0-----:R-:W-:-:S05]  /*5d80*/  PRMT R9, R155, 0x8880, RZ ;  /* 0x000088809b097816 */ /* 0x001fca00000000ff */
[----:B------:R-:W-:-:S07]  /*5d90*/  IMAD R164, R9, R154, RZ ;  /* 0x0000009a09a47224 */ /* 0x000fce00078e02ff */
.L_x_253:
[----:B------:R-:W-:Y:S05]  /*5da0*/  BSYNC B1 ;  /* 0x0000000000017941 */ /* 0x000fea0003800000 */
.L_x_252:
[----:B------:R-:W-:Y:S01]  /*5db0*/  @!P3 IMAD R71, R71, R153, R164 ;  /* 0x000000994747b224 */ /* 0x000fe200078e02a4 */
[----:B------:R-:W-:Y:S04]  /*5dc0*/  BSSY B1, `(.L_x_254) ;  /* 0x0000006000017945 */ /* 0x000fe80003800000 */
[----:B------:R0:W-:Y:S01]  /*5dd0*/  @!P3 STG.E.U8 desc[UR36][R10.64+0x59], R71 ;  /* 0x000059470a00b986 */ /* 0x0001e2000c101124 */
[----:B------:R-:W-:Y:S05]  /*5de0*/  @P5 BRA `(.L_x_255) ;  /* 0x00000000000c5947 */ /* 0x000fea0003800000 */
[----:B--2---:R-:W0:Y:S02]  /*5df0*/  LDG.E.U8 R155, desc[UR36][R4.64+0x60] ;  /* 0x00006024049b7981 */ /* 0x004e24000c1e1100 */
[----:B0-----:R-:W-:-:S05]  /*5e00*/  PRMT R9, R155, 0x8880, RZ ;  /* 0x000088809b097816 */ /* 0x001fca00000000ff */
[----:B------:R-:W-:-:S07]  /*5e10*/  IMAD R164, R9, R154, RZ ;  /* 0x0000009a09a47224 */ /* 0x000fce00078e02ff */
.L_x_255:
[----:B------:R-:W-:Y:S05]  /*5e20*/  BSYNC B1 ;  /* 0x0000000000017941 */ /* 0x000fea0003800000 */
.L_x_254:
[----:B0-----:R-:W-:Y:S01]  /*5e30*/  @!P5 IMAD R9, R72, R153, R164 ;  /* 0x000000994809d224 */ /* 0x001fe200078e02a4 */
[----:B------:R-:W-:Y:S04]  /*5e40*/  BSSY B1, `(.L_x_256) ;  /* 0x0000006000017945 */ /* 0x000fe80003800000 */
[----:B------:R0:W-:Y:S01]  /*5e50*/  @!P5 STG.E.U8 desc[UR36][R6.64+0x60], R9 ;  /* 0x000060090600d986 */ /* 0x0001e2000c101124 */
[----:B------:R-:W-:Y:S05]  /*5e60*/  @P1 BRA `(.L_x_257) ;  /* 0x00000000000c1947 */ /* 0x000fea0003800000 */
[----:B--2---:R-:W0:Y:S02]  /*5e70*/  LDG.E.U8 R155, desc[UR36][R4.64+0x61] ;  /* 0x00006124049b7981 */ /* 0x004e24000c1e1100 */
[----:B0-----:R-:W-:-:S05]  /*5e80*/  PRMT R9, R155, 0x8880, RZ ;  /* 0x000088809b097816 */ /* 0x001fca00000000ff */
[----:B------:R-:W-:-:S07]  /*5e90*/  IMAD R164, R9, R154, RZ ;  /* 0x0000009a09a47224 */ /* 0x000fce00078e02ff */
.L_x_257:
[----:B------:R-:W-:Y:S05]  /*5ea0*/  BSYNC B1 ;  /* 0x0000000000017941 */ /* 0x000fea0003800000 */
.L_x_256:
        /* <DEDUP_REMOVED lines=11> */
.L_x_259:
[----:B------:R-:W-:Y:S05]  /*5f60*/  BSYNC B1 ;  /* 0x0000000000017941 */ /* 0x000fea0003800000 */
.L_x_258:
[----:B0-----:R-:W-:Y:S01]  /*5f70*/  @!P4 IMAD R9, R74, R153, R164 ;  /* 0x000000994a09c224 */ /* 0x001fe200078e02a4 */
[----:B------:R-:W-:Y:S04]  /*5f80*/  BSSY B1, `(.L_x_260) ;  /* 0x0000006000017945 */ /* 0x000fe80003800000 */
[----:B------:R0:W-:Y:S01]  /*5f90*/  @!P4 STG.E.U8 desc[UR36][R10.64+0x60], R9 ;  /* 0x000060090a00c986 */ /* 0x0001e2000c101124 */
[----:B------:R-:W-:Y:S05]  /*5fa0*/  @P3 BRA `(.L_x_261) ;  /* 0x00000000000c3947 */ /* 0x000fea0003800000 */
[----:B--2---:R-:W0:Y:S02]  /*5fb0*/  LDG.E.U8 R155, desc[UR36][R12.64+0x61] ;  /* 0x000061240c9b7981 */ /* 0x004e24000c1e1100 */
[----:B0-----:R-:W-:-:S05]  /*5fc0*/  PRMT R9, R155, 0x8880, RZ ;  /* 0x000088809b097816 */ /* 0x001fca00000000ff */
[----:B------:R-:W-:-:S07]  /*5fd0*/  IMAD R164, R9, R154, RZ ;  /* 0x0000009a09a47224 */ /* 0x000fce00078e02ff */
.L_x_261:
[----:B------:R-:W-:Y:S05]  /*5fe0*/  BSYNC B1 ;  /* 0x0000000000017941 */ /* 0x000fea0003800000 */
.L_x_260:
[----:B------:R-:W-:Y:S01]  /*5ff0*/  @!P3 IMAD R75, R75, R153, R164 ;  /* 0x000000994b4bb224 */ /* 0x000fe200078e02a4 */
[----:B------:R-:W-:Y:S04]  /*6000*/  BSSY B1, `(.L_x_262) ;  /* 0x0000006000017945 */ /* 0x000fe80003800000 */
[----:B------:R0:W-:Y:S01]  /*6010*/  @!P3 STG.E.U8 desc[UR36][R10.64+0x61], R75 ;  /* 0x0000614b0a00b986 */ /* 0x0001e2000c101124 */
[----:B------:R-:W-:Y:S05]  /*6020*/  @P5 BRA `(.L_x_263) ;  /* 0x00000000000c5947 */ /* 0x000fea0003800000 */
[----:B--2---:R-:W0:Y:S02]  /*6030*/  LDG.E.U8 R155, desc[UR36][R4.64+0x68] ;  /* 0x00006824049b7981 */ /* 0x004e24000c1e1100 */
[----:B0-----:R-:W-:-:S05]  /*6040*/  PRMT R9, R155, 0x8880, RZ ;  /* 0x000088809b097816 */ /* 0x001fca00000000ff */
[----:B------:R-:W-:-:S07]  /*6050*/  IMAD R164, R9, R154, RZ ;  /* 0x0000009a09a47224 */ /* 0x000fce00078e02ff */
.L_x_263:
[----:B------:R-:W-:Y:S05]  /*6060*/  BSYNC B1 ;  /* 0x0000000000017941 */ /* 0x000fea0003800000 */
.L_x_262:
[----:B0-----:R-:W-:Y:S01]  /*6070*/  @!P5 IMAD R9, R76, R153, R164 ;  /* 0x000000994c09d224 */ /* 0x001fe200078e02a4 */
[----:B------:R-:W-:Y:S04]  /*6080*/  BSSY B1, `(.L_x_264) ;  /* 0x0000006000017945 */ /* 0x000fe80003800000 */
[----:B------:R0:W-:Y:S01]  /*6090*/  @!P5 STG.E.U8 desc[UR36][R6.64+0x68], R9 ;  /* 0x000068090600d986 */ /* 0x0001e2000c101124 */
[----:B------:R-:W-:Y:S05]  /*60a0*/  @P1 BRA `(.L_x_265) ;  /* 0x00000000000c1947 */ /* 0x000fea0003800000 */
[----:B--2---:R-:W0:Y:S02]  /*60b0*/  LDG.E.U8 R155, desc[UR36][R4.64+0x69] ;  /* 0x00006924049b7981 */ /* 0x004e24000c1e1100 */
[----:B0-----:R-:W-:-:S05]  /*60c0*/  PRMT R9, R155, 0x8880, RZ ;  /* 0x000088809b097816 */ /* 0x001fca00000000ff */
[----:B------:R-:W-:-:S07]  /*60d0*/  IMAD R164, R9, R154, RZ ;  /* 0x0000009a09a47224 */ /* 0x000fce00078e02ff */
.L_x_265:
[----:B------:R-:W-:Y:S05]  /*60e0*/  BSYNC B1 ;  /* 0x0000000000017941 */ /* 0x000fea0003800000 */
.L_x_264:
        /* <DEDUP_REMOVED lines=11> */
.L_x_267:
[----:B------:R-:W-:Y:S05]  /*61a0*/  BSYNC B1 ;  /* 0x0000000000017941 */ /* 0x000fea0003800000 */
.L_x_266:
[----:B0-----:R-:W-:Y:S01]  /*61b0*/  @!P4 IMAD R9, R78, R153, R164 ;  /* 0x000000994e09c224 */ /* 0x001fe200078e02a4 */
[----:B------:R-:W-:Y:S04]  /*61c0*/  BSSY B1, `(.L_x_268) ;  /* 0x0000006000017945 */ /* 0x000fe80003800000 */
[----:B------:R0:W-:Y:S01]  /*61d0*/  @!P4 STG.E.U8 desc[UR36][R10.64+0x68], R9 ;  /* 0x000068090a00c986 */ /* 0x0001e2000c101124 */
[----:B------:R-:W-:Y:S05]  /*61e0*/  @P3 BRA `(.L_x_269) ;  /* 0x00000000000c3947 */ /* 0x000fea0003800000 */
[----:B--2---:R-:W0:Y:S02]  /*61f0*/  LDG.E.U8 R155, desc[UR36][R12.64+0x69] ;  /* 0x000069240c9b7981 */ /* 0x004e24000c1e1100 */
[----:B0-----:R-:W-:-:S05]  /*6200*/  PRMT R9, R155, 0x8880, RZ ;  /* 0x000088809b097816 */ /* 0x001fca00000000ff */
[----:B------:R-:W-:-:S07]  /*6210*/  IMAD R164, R9, R154, RZ ;  /* 0x0000009a09a47224 */ /* 0x000fce00078e02ff */
.L_x_269:
[----:B------:R-:W-:Y:S05]  /*6220*/  BSYNC B1 ;  /* 0x0000000000017941 */ /* 0x000fea0003800000 */
.L_x_268:
[----:B------:R-:W-:Y:S01]  /*6230*/  @!P3 IMAD R79, R79, R153, R164 ;  /* 0x000000994f4fb224 */ /* 0x000fe200078e02a4 */
[----:B------:R-:W-:Y:S04]  /*6240*/  BSSY B1, `(.L_x_270) ;  /* 0x0000006000017945 */ /* 0x000fe80003800000 */
[----:B------:R0:W-:Y:S01]  /*6250*/  @!P3 STG.E.U8 desc[UR36][R10.64+0x69], R79 ;  /* 0x0000694f0a00b986 */ /* 0x0001e2000c101124 */
[----:B------:R-:W-:Y:S05]  /*6260*/  @P5 BRA `(.L_x_271) ;  /* 0x00000000000c5947 */ /* 0x000fea0003800000 */
[----:B--2---:R-:W0:Y:S02]  /*6270*/  LDG.E.U8 R155, desc[UR36][R4.64+0x70] ;  /* 0x00007024049b7981 */ /* 0x004e24000c1e1100 */
[----:B0-----:R-:W-:-:S05]  /*6280*/  PRMT R9, R155, 0x8880, RZ ;  /* 0x000088809b097816 */ /* 0x001fca00000000ff */
[----:B------:R-:W-:-:S07]  /*6290*/  IMAD R164, R9, R154, RZ ;  /* 0x0000009a09a47224 */ /* 0x000fce00078e02ff */
.L_x_271:
[----:B------:R-:W-:Y:S05]  /*62a0*/  BSYNC B1 ;  /* 0x0000000000017941 */ /* 0x000fea0003800000 */
.L_x_270:
[----:B0-----:R-:W-:Y:S01]  /*62b0*/  @!P5 IMAD R9, R80, R153, R164 ;  /* 0x000000995009d224 */ /* 0x001fe200078e02a4 */
[----:B------:R-:W-:Y:S04]  /*62c0*/  BSSY B1, `(.L_x_272) ;  /* 0x0000006000017945 */ /* 0x000fe80003800000 */
[----:B------:R0:W-:Y:S01]  /*62d0*/  @!P5 STG.E.U8 desc[UR36][R6.64+0x70], R9 ;  /* 0x000070090600d986 */ /* 0x0001e2000c101124 */
[----:B------:R-:W-:Y:S05]  /*62e0*/  @P1 BRA `(.L_x_273) ;  /* 0x00000000000c1947 */ /* 0x000fea0003800000 */
[----:B--2---:R-:W0:Y:S02]  /*62f0*/  LDG.E.U8 R155, desc[UR36][R4.64+0x71] ;  /* 0x00007124049b7981 */ /* 0x004e24000c1e1100 */
[----:B0-----:R-:W-:-:S05]  /*6300*/  PRMT R9, R155, 0x8880, RZ ;  /* 0x000088809b097816 */ /* 0x001fca00000000ff */
[----:B------:R-:W-:-:S07]  /*6310*/  IMAD R164, R9, R154, RZ ;  /* 0x0000009a09a47224 */ /* 0x000fce00078e02ff */
.L_x_273:
[----:B------:R-:W-:Y:S05]  /*6320*/  BSYNC B1 ;  /* 0x0000000000017941 */ /* 0x000fea0003800000 */
.L_x_272:
[----:B------:R-:W-:Y:S01]  /*6330*/  ISETP.LT.OR P4, PT, R3, 0x71, !P0 ;  /* 0x000000710300780c */ /* 0x000fe20004781670 */
[----:B------:R-:W-:Y:S01]  /*6340*/  @!P1 IMAD R81, R81, R153, R164 ;  /* 0x0000009951519224 */ /* 0x000fe200078e02a4 */
[----:B------:R-:W-:Y:S01]  /*6350*/  BSSY B1, `(.L_x_274) ;  /* 0x000000a000017945 */ /* 0x000fe20003800000 */
[C---:B------:R-:W-:Y:S02]  /*6360*/  ISETP.LT.OR P3, PT, R3.reuse, 0x72, !P0 ;  /* 0x000000720300780c */ /* 0x040fe40004761670 */
        /* <DEDUP_REMOVED lines=8> */
.L_x_275:
[----:B------:R-:W-:Y:S05]  /*63f0*/  BSYNC B1 ;  /* 0x0000000000017941 */ /* 0x000fea0003800000 */
.L_x_274:
[----:B0-----:R-:W-:Y:S01]  /*6400*/  @!P4 IMAD R9, R82, R153, R164 ;  /* 0x000000995209c224 */ /* 0x001fe200078e02a4 */
[----:B------:R-:W-:Y:S04]  /*6410*/  BSSY B1, `(.L_x_276) ;  /* 0x0000006000017945 */ /* 0x000fe80003800000 */
[----:B------:R0:W-:Y:S01]  /*6420*/  @!P4 STG.E.U8 desc[UR36][R10.64+0x70], R9 ;  /* 0x000070090a00c986 */ /* 0x0001e2000c101124 */
[----:B------:R-:W-:Y:S05]  /*6430*/  @P3 BRA `(.L_x_277) ;  /* 0x00000000000c3947 */ /* 0x000fea0003800000 */
[----:B--2---:R-:W0:Y:S02]  /*6440*/  LDG.E.U8 R155, desc[UR36][R12.64+0x71] ;  /* 0x000071240c9b7981 */ /* 0x004e24000c1e1100 */
[----:B0-----:R-:W-:-:S05]  /*6450*/  PRMT R9, R155, 0x8880, RZ ;  /* 0x000088809b097816 */ /* 0x001fca00000000ff */
[----:B------:R-:W-:-:S07]  /*6460*/  IMAD R164, R9, R154, RZ ;  /* 0x0000009a09a47224 */ /* 0x000fce00078e02ff */
.L_x_277:
[----:B------:R-:W-:Y:S05]  /*6470*/  BSYNC B1 ;  /* 0x0000000000017941 */ /* 0x000fea0003800000 */
.L_x_276:
[----:B------:R-:W-:Y:S01]  /*6480*/  @!P3 IMAD R83, R83, R153, R164 ;  /* 0x000000995353b224 */ /* 0x000fe200078e02a4 */
[----:B------:R-:W-:Y:S04]  /*6490*/  BSSY B1, `(.L_x_278) ;  /* 0x0000006000017945 */ /* 0x000fe80003800000 */
[----:B------:R0:W-:Y:S01]  /*64a0*/  @!P3 STG.E.U8 desc[UR36][R10.64+0x71], R83 ;  /* 0x000071530a00b986 */ /* 0x0001e2000c101124 */
[----:B------:R-:W-:Y:S05]  /*64b0*/  @P1 BRA `(.L_x_279) ;  /* 0x00000000000c1947 */ /* 0x000fea0003800000 */
[----:B--2---:R-:W0:Y:S02]  /*64c0*/  LDG.E.U8 R155, desc[UR36][R4.64+0x78] ;  /* 0x00007824049b7981 */ /* 0x004e24000c1e1100 */
[----:B0-----:R-:W-:-:S05]  /*64d0*/  PRMT R9, R155, 0x8880, RZ ;  /* 0x000088809b097816 */ /* 0x001fca00000000ff */
[----:B------:R-:W-:-:S07]  /*64e0*/  IMAD R164, R9, R154, RZ ;  /* 0x0000009a09a47224 */ /* 0x000fce00078e02ff */
.L_x_279:
[----:B------:R-:W-:Y:S05]  /*64f0*/  BSYNC B1 ;  /* 0x0000000000017941 */ /* 0x000fea0003800000 */
.L_x_278:
[----:B0-----:R-:W-:Y:S01]  /*6500*/  @!P1 IMAD R9, R84, R153, R164 ;  /* 0x0000009954099224 */ /* 0x001fe200078e02a4 */
[----:B------:R-:W-:Y:S04]  /*6510*/  BSSY B1, `(.L_x_280) ;  /* 0x0000006000017945 */ /* 0x000fe80003800000 */
[----:B------:R0:W-:Y:S01]  /*6520*/  @!P1 STG.E.U8 desc[UR36][R6.64+0x78], R9 ;  /* 0x0000780906009986 */ /* 0x0001e2000c101124 */
[----:B------:R-:W-:Y:S05]  /*6530*/  @P2 BRA `(.L_x_281) ;  /* 0x00000000000c2947 */ /* 0x000fea0003800000 */
[----:B--2---:R-:W0:Y:S02]  /*6540*/  LDG.E.U8 R155, desc[UR36][R4.64+0x79] ;  /* 0x00007924049b7981 */ /* 0x004e24000c1e1100 */
[----:B0-----:R-:W-:-:S05]  /*6550*/  PRMT R9, R155, 0x8880, RZ ;  /* 0x000088809b097816 */ /* 0x001fca00000000ff */
[----:B------:R-:W-:-:S07]  /*6560*/  IMAD R164, R9, R154, RZ ;  /* 0x0000009a09a47224 */ /* 0x000fce00078e02ff */
.L_x_281:
[----:B------:R-:W-:Y:S05]  /*6570*/  BSYNC B1 ;  /* 0x0000000000017941 */ /* 0x000fea0003800000 */
.L_x_280:
[----:B------:R-:W-:Y:S01]  /*6580*/  @!P2 IMAD R85, R85, R153, R164 ;  /* 0x000000995555a224 */ /* 0x000fe200078e02a4 */
[----:B------:R-:W-:Y:S04]  /*6590*/  BSSY B1, `(.L_x_282) ;  /* 0x0000006000017945 */ /* 0x000fe80003800000 */
[----:B------:R0:W-:Y:S01]  /*65a0*/  @!P2 STG.E.U8 desc[UR36][R6.64+0x79], R85 ;  /* 0x000079550600a986 */ /* 0x0001e2000c101124 */
[----:B------:R-:W-:Y:S05]  /*65b0*/  @P5 BRA `(.L_x_283) ;  /* 0x00000000000c5947 */ /* 0x000fea0003800000 */
[----:B--2---:R-:W2:Y:S02]  /*65c0*/  LDG.E.U8 R155, desc[UR36][R12.64+0x78] ;  /* 0x000078240c9b7981 */ /* 0x004ea4000c1e1100 */
[----:B--2---:R-:W-:-:S05]  /*65d0*/  PRMT R5, R155, 0x8880, RZ ;  /* 0x000088809b057816 */ /* 0x004fca00000000ff */
[----:B------:R-:W-:-:S07]  /*65e0*/  IMAD R164, R5, R154, RZ ;  /* 0x0000009a05a47224 */ /* 0x000fce00078e02ff */
.L_x_283:
[----:B------:R-:W-:Y:S05]  /*65f0*/  BSYNC B1 ;  /* 0x0000000000017941 */ /* 0x000fea0003800000 */
.L_x_282:
[----:B------:R-:W-:Y:S01]  /*6600*/  @!P5 IMAD R5, R86, R153, R164 ;  /* 0x000000995605d224 */ /* 0x000fe200078e02a4 */
[----:B------:R-:W-:Y:S01]  /*6610*/  ISETP.LT.OR P0, PT, R3, 0x7a, !P0 ;  /* 0x0000007a0300780c */ /* 0x000fe20004701670 */
[----:B------:R-:W-:Y:S03]  /*6620*/  BSSY B1, `(.L_x_284) ;  /* 0x0000006000017945 */ /* 0x000fe60003800000 */
[----:B------:R0:W-:Y:S09]  /*6630*/  @!P5 STG.E.U8 desc[UR36][R10.64+0x78], R5 ;  /* 0x000078050a00d986 */ /* 0x0001f2000c101124 */
[----:B------:R-:W-:Y:S05]  /*6640*/  @P0 BRA `(.L_x_285) ;  /* 0x00000000000c0947 */ /* 0x000fea0003800000 */
[----:B--2---:R-:W2:Y:S02]  /*6650*/  LDG.E.U8 R155, desc[UR36][R12.64+0x79] ;  /* 0x000079240c9b7981 */ /* 0x004ea4000c1e1100 */
[----:B--2---:R-:W-:-:S05]  /*6660*/  PRMT R3, R155, 0x8880, RZ ;  /* 0x000088809b037816 */ /* 0x004fca00000000ff */
[----:B------:R-:W-:-:S07]  /*6670*/  IMAD R164, R3, R154, RZ ;  /* 0x0000009a03a47224 */ /* 0x000fce00078e02ff */
.L_x_285:
[----:B------:R-:W-:Y:S05]  /*6680*/  BSYNC B1 ;  /* 0x0000000000017941 */ /* 0x000fea0003800000 */
.L_x_284:
[----:B------:R-:W-:Y:S01]  /*6690*/  IMAD R87, R87, R153, R164 ;  /* 0x0000009957577224 */ /* 0x000fe200078e02a4 */
[----:B------:R-:W-:Y:S06]  /*66a0*/  @P0 BRA `(.L_x_286) ;  /* 0x0000001800180947 */ /* 0x000fec0003800000 */
[----:B------:R0:W-:Y:S01]  /*66b0*/  STG.E.U8 desc[UR36][R10.64+0x79], R87 ;  /* 0x000079570a007986 */ /* 0x0001e2000c101124 */
[----:B------:R-:W-:Y:S05]  /*66c0*/  BRA `(.L_x_286) ;  /* 0x0000001800107947 */ /* 0x000fea0003800000 */
.L_x_29:
[C---:B------:R-:W-:Y:S02]  /*66d0*/  ISETP.GE.AND P2, PT, R0.reuse, 0x1, PT ;  /* 0x000000010000780c */ /* 0x040fe40003f46270 */
[----:B------:R-:W-:Y:S02]  /*66e0*/  ISETP.GE.AND P0, PT, R0, 0x9, PT ;  /* 0x000000090000780c */ /* 0x000fe40003f06270 */
[C---:B------:R-:W-:Y:S02]  /*66f0*/  ISETP.LT.OR P3, PT, R3.reuse, 0x1, !P2 ;  /* 0x000000010300780c */ /* 0x040fe40005761670 */
[C---:B------:R-:W-:Y:S02]  /*6700*/  ISETP.LT.OR P5, PT, R3.reuse, 0x2, !P2 ;  /* 0x000000020300780c */ /* 0x040fe400057a1670 */
[C---:B------:R-:W-:Y:S02]  /*6710*/  ISETP.LT.OR P1, PT, R3.reuse, 0x1, !P0 ;  /* 0x000000010300780c */ /* 0x040fe40004721670 */
[----:B------:R-:W-:-:S07]  /*6720*/  ISETP.LT.OR P4, PT, R3, 0x2, !P0 ;  /* 0x000000020300780c */ /* 0x000fce0004781670 */
[-C--:B------:R-:W-:Y:S02]  /*6730*/  @!P3 IMAD R5, R88, R153.reuse, RZ ;  /* 0x000000995805b224 */ /* 0x080fe400078e02ff */
[-C--:B------:R-:W-:Y:S02]  /*6740*/  @!P5 IMAD R89, R89, R153.reuse, RZ ;  /* 0x000000995959d224 */ /* 0x080fe400078e02ff */
[-C--:B------:R-:W-:Y:S01]  /*6750*/  @!P1 IMAD R13, R90, R153.reuse, RZ ;  /* 0x000000995a0d9224 */ /* 0x080fe200078e02ff */
[----:B------:R0:W-:Y:S01]  /*6760*/  @!P3 STG.E.U8 desc[UR36][R158.64], R5 ;  /* 0x000000059e00b986 */ /* 0x0001e2000c101124 */
[----:B------:R-:W-:Y:S01]  /*6770*/  ISETP.LT.OR P3, PT, R3, 0x9, !P2 ;  /* 0x000000090300780c */ /* 0x000fe20005761670 */
[----:B------:R-:W-:Y:S02]  /*6780*/  @!P4 IMAD R91, R91, R153, RZ ;  /* 0x000000995b5bc224 */ /* 0x000fe400078e02ff */
[----:B------:R-:W-:Y:S01]  /*6790*/  @!P5 STG.E.U8 desc[UR36][R158.64+0x1], R89 ;  /* 0x000001599e00d986 */ /* 0x000fe2000c101124 */
[----:B------:R-:W-:-:S03]  /*67a0*/  ISETP.LT.OR P5, PT, R3, 0xa, !P2 ;  /* 0x0000000a0300780c */ /* 0x000fc600057a1670 */
[----:B------:R1:W-:Y:S01]  /*67b0*/  @!P1 STG.E.U8 desc[UR36][R8.64], R13 ;  /* 0x0000000d08009986 */ /* 0x0003e2000c101124 */
[----:B------:R-:W-:-:S03]  /*67c0*/  ISETP.LT.OR P1, PT, R3, 0x9, !P0 ;  /* 0x000000090300780c */ /* 0x000fc60004721670 */
[----:B------:R-:W-:Y:S01]  /*67d0*/  @!P4 STG.E.U8 desc[UR36][R8.64+0x1], R91 ;  /* 0x0000015b0800c986 */ /* 0x000fe2000c101124 */
[----:B------:R-:W-:Y:S01]  /*67e0*/  ISETP.LT.OR P4, PT, R3, 0xa, !P0 ;  /* 0x0000000a0300780c */ /* 0x000fe20004781670 */
[----:B------:R-:W-:-:S04]  /*67f0*/  @!P3 IMAD R15, R92, R153, RZ ;  /* 0x000000995c0fb224 */ /* 0x000fc800078e02ff */
[-C--:B------:R-:W-:Y:S01]  /*6800*/  @!P5 IMAD R93, R93, R153.reuse, RZ ;  /* 0x000000995d5dd224 */ /* 0x080fe200078e02ff */
[----:B------:R3:W-:Y:S01]  /*6810*/  @!P3 STG.E.U8 desc[UR36][R158.64+0x8], R15 ;  /* 0x0000080f9e00b986 */ /* 0x0007e2000c101124 */
[C---:B------:R-:W-:Y:S02]  /*6820*/  ISETP.LT.OR P3, PT, R3.reuse, 0x11, !P2 ;  /* 0x000000110300780c */ /* 0x040fe40005761670 */
[-C--:B0-----:R-:W-:Y:S01]  /*6830*/  @!P1 IMAD R5, R94, R153.reuse, RZ ;  /* 0x000000995e059224 */ /* 0x081fe200078e02ff */
[----:B------:R-:W-:Y:S01]  /*6840*/  @!P5 STG.E.U8 desc[UR36][R158.64+0x9], R93 ;  /* 0x0000095d9e00d986 */ /* 0x000fe2000c101124 */
[----:B------:R-:W-:Y:S02]  /*6850*/  ISETP.LT.OR P5, PT, R3, 0x12, !P2 ;  /* 0x000000120300780c */ /* 0x000fe400057a1670 */
[----:B------:R-:W-:Y:S01]  /*6860*/  @!P4 IMAD R95, R95, R153, RZ ;  /* 0x000000995f5fc224 */ /* 0x000fe200078e02ff */
[----:B------:R0:W-:Y:S01]  /*6870*/  @!P1 STG.E.U8 desc[UR36][R8.64+0x8], R5 ;  /* 0x0000080508009986 */ /* 0x0001e2000c101124 */
[----:B------:R-:W-:-:S03]  /*6880*/  ISETP.LT.OR P1, PT, R3, 0x11, !P0 ;  /* 0x000000110300780c */ /* 0x000fc60004721670 */
[----:B------:R-:W-:Y:S01]  /*6890*/  @!P4 STG.E.U8 desc[UR36][R8.64+0x9], R95 ;  /* 0x0000095f0800c986 */ /* 0x000fe2000c101124 */
[----:B------:R-:W-:Y:S01]  /*68a0*/  ISETP.LT.OR P4, PT, R3, 0x12, !P0 ;  /* 0x000000120300780c */ /* 0x000fe20004781670 */
[----:B-1----:R-:W-:-:S04]  /*68b0*/  @!P3 IMAD R13, R96, R153, RZ ;  /* 0x00000099600db224 */ /* 0x002fc800078e02ff */
[-C--:B------:R-:W-:Y:S01]  /*68c0*/  @!P5 IMAD R97, R97, R153.reuse, RZ ;  /* 0x000000996161d224 */ /* 0x080fe200078e02ff */
[----:B------:R1:W-:Y:S01]  /*68d0*/  @!P3 STG.E.U8 desc[UR36][R158.64+0x10], R13 ;  /* 0x0000100d9e00b986 */ /* 0x0003e2000c101124 */
[C---:B------:R-:W-:Y:S02]  /*68e0*/  ISETP.LT.OR P3, PT, R3.reuse, 0x19, !P2 ;  /* 0x000000190300780c */ /* 0x040fe40005761670 */
[-C--:B---3--:R-:W-:Y:S01]  /*68f0*/  @!P1 IMAD R15, R98, R153.reuse, RZ ;  /* 0x00000099620f9224 */ /* 0x088fe200078e02ff */
[----:B------:R-:W-:Y:S01]  /*6900*/  @!P5 STG.E.U8 desc[UR36][R158.64+0x11], R97 ;  /* 0x000011619e00d986 */ /* 0x000fe2000c101124 */
[----:B------:R-:W-:Y:S02]  /*6910*/  ISETP.LT.OR P5, PT, R3, 0x1a, !P2 ;  /* 0x0000001a0300780c */ /* 0x000fe400057a1670 */
[----:B------:R-:W-:Y:S01]  /*6920*/  @!P4 IMAD R99, R99, R153, RZ ;  /* 0x000000996363c224 */ /* 0x000fe200078e02ff */
[----:B------:R3:W-:Y:S01]  /*6930*/  @!P1 STG.E.U8 desc[UR36][R8.64+0x10], R15 ;  /* 0x0000100f08009986 */ /* 0x0007e2000c101124 */
[----:B------:R-:W-:-:S03]  /*6940*/  ISETP.LT.OR P1, PT, R3, 0x19, !P0 ;  /* 0x000000190300780c */ /* 0x000fc60004721670 */
[----:B------:R-:W-:Y:S01]  /*6950*/  @!P4 STG.E.U8 desc[UR36][R8.64+0x11], R99 ;  /* 0x000011630800c986 */ /* 0x000fe2000c101124 */
[----:B------:R-:W-:Y:S01]  /*6960*/  ISETP.LT.OR P4, PT, R3, 0x1a, !P0 ;  /* 0x0000001a0300780c */ /* 0x000fe20004781670 */
[----:B0-----:R-:W-:-:S04]  /*6970*/  @!P3 IMAD R5, R100, R153, RZ ;  /* 0x000000996405b224 */ /* 0x001fc800078e02ff */
[-C--:B------:R-:W-:Y:S01]  /*6980*/  @!P5 IMAD R101, R101, R153.reuse, RZ ;  /* 0x000000996565d224 */ /* 0x080fe200078e02ff */
[----:B------:R0:W-:Y:S01]  /*6990*/  @!P3 STG.E.U8 desc[UR36][R158.64+0x18], R5 ;  /* 0x000018059e00b986 */ /* 0x0001e2000c101124 */
[C---:B------:R-:W-:Y:S02]  /*69a0*/  ISETP.LT.OR P3, PT, R3.reuse, 0x21, !P2 ;  /* 0x000000210300780c */ /* 0x040fe40005761670 */
[-C--:B-1----:R-:W-:Y:S01]  /*69b0*/  @!P1 IMAD R13, R102, R153.reuse, RZ ;  /* 0x00000099660d9224 */ /* 0x082fe200078e02ff */
[----:B------:R-:W-:Y:S01]  /*69c0*/  @!P5 STG.E.U8 desc[UR36][R158.64+0x19], R101 ;  /* 0x000019659e00d986 */ /* 0x000fe2000c101124 */
[----:B------:R-:W-:Y:S02]  /*69d0*/  ISETP.LT.OR P5, PT, R3, 0x22, !P2 ;  /* 0x000000220300780c */ /* 0x000fe400057a1670 */
[----:B------:R-:W-:Y:S01]  /*69e0*/  @!P4 IMAD R103, R103, R153, RZ ;  /* 0x000000996767c224 */ /* 0x000fe200078e02ff */
[----:B------:R1:W-:Y:S01]  /*69f0*/  @!P1 STG.E.U8 desc[UR36][R8.64+0x18], R13 ;  /* 0x0000180d08009986 */ /* 0x0003e2000c101124 */
[----:B------:R-:W-:-:S03]  /*6a00*/  ISETP.LT.OR P1, PT, R3, 0x21, !P0 ;  /* 0x000000210300780c */ /* 0x000fc60004721670 */
[----:B------:R-:W-:Y:S01]  /*6a10*/  @!P4 STG.E.U8 desc[UR36][R8.64+0x19], R103 ;  /* 0x000019670800c986 */ /* 0x000fe2000c101124 */
[----:B------:R-:W-:Y:S01]  /*6a20*/  ISETP.LT.OR P4, PT, R3, 0x22, !P0 ;  /* 0x000000220300780c */ /* 0x000fe20004781670 */
[----:B---3--:R-:W-:-:S04]  /*6a30*/  @!P3 IMAD R15, R104, R153, RZ ;  /* 0x00000099680fb224 */ /* 0x008fc800078e02ff */
        /* <DEDUP_REMOVED lines=128> */
[----:B------:R-:W-:-:S02]  /*7240*/  ISETP.GE.AND P1, PT, R0, 0x81, PT ;  /* 0x000000810000780c */ /* 0x000fc40003f26270 */
[C---:B------:R-:W-:Y:S01]  /*7250*/  ISETP.LT.OR P5, PT, R3.reuse, 0x79, !P0 ;  /* 0x000000790300780c */ /* 0x040fe200047a1670 */
[----:B------:R-:W-:Y:S01]  /*7260*/  @!P4 STG.E.U8 desc[UR36][R8.64+0x71], R147 ;  /* 0x000071930800c986 */ /* 0x000fe2000c101124 */
[C---:B------:R-:W-:Y:S01]  /*7270*/  ISETP.LT.OR P0, PT, R3.reuse, 0x7a, !P0 ;  /* 0x0000007a0300780c */ /* 0x040fe20004701670 */
[----:B0-----:R-:W-:Y:S01]  /*7280*/  @!P3 IMAD R5, R148, R153, RZ ;  /* 0x000000999405b224 */ /* 0x001fe200078e02ff */
[----:B------:R-:W-:-:S03]  /*7290*/  ISETP.LT.OR P4, PT, R3, 0x1, !P1 ;  /* 0x000000010300780c */ /* 0x000fc60004f81670 */
[----:B------:R-:W-:Y:S01]  /*72a0*/  @!P2 IMAD R149, R149, R153, RZ ;  /* 0x000000999595a224 */ /* 0x000fe200078e02ff */
[----:B------:R0:W-:Y:S01]  /*72b0*/  @!P3 STG.E.U8 desc[UR36][R158.64+0x78], R5 ;  /* 0x000078059e00b986 */ /* 0x0001e2000c101124 */
[----:B------:R-:W-:-:S03]  /*72c0*/  ISETP.LT.OR P3, PT, R3, 0x2, !P1 ;  /* 0x000000020300780c */ /* 0x000fc60004f61670 */
[----:B------:R-:W-:Y:S01]  /*72d0*/  @!P2 STG.E.U8 desc[UR36][R158.64+0x79], R149 ;  /* 0x000079959e00a986 */ /* 0x000fe2000c101124 */
[-C--:B-1----:R-:W-:Y:S01]  /*72e0*/  @!P5 IMAD R13, R150, R153.reuse, RZ ;  /* 0x00000099960dd224 */ /* 0x082fe200078e02ff */
[----:B------:R-:W-:Y:S01]  /*72f0*/  ISETP.GE.AND P2, PT, R0, 0x89, PT ;  /* 0x000000890000780c */ /* 0x000fe20003f46270 */
[-C--:B------:R-:W-:Y:S02]  /*7300*/  @!P0 IMAD R151, R151, R153.reuse, RZ ;  /* 0x0000009997978224 */ /* 0x080fe400078e02ff */
[----:B---3--:R-:W-:Y:S01]  /*7310*/  @!P4 IMAD R15, R24, R153, RZ ;  /* 0x00000099180fc224 */ /* 0x008fe200078e02ff */
[----:B------:R1:W-:Y:S01]  /*7320*/  @!P5 STG.E.U8 desc[UR36][R8.64+0x78], R13 ;  /* 0x0000780d0800d986 */ /* 0x0003e2000c101124 */
[----:B------:R-:W-:-:S03]  /*7330*/  ISETP.LT.OR P5, PT, R3, 0x1, !P2 ;  /* 0x000000010300780c */ /* 0x000fc600057a1670 */
[----:B------:R-:W-:Y:S01]  /*7340*/  @!P3 IMAD R25, R25, R153, RZ ;  /* 0x000000991919b224 */ /* 0x000fe200078e02ff */
[----:B------:R-:W-:Y:S01]  /*7350*/  @!P0 STG.E.U8 desc[UR36][R8.64+0x79], R151 ;  /* 0x0000799708008986 */ /* 0x000fe2000c101124 */
[----:B------:R-:W-:-:S03]  /*7360*/  ISETP.LT.OR P0, PT, R3, 0x2, !P2 ;  /* 0x000000020300780c */ /* 0x000fc60005701670 */
[----:B------:R-:W-:Y:S01]  /*7370*/  @!P4 STG.E.U8 desc[UR36][R6.64], R15 ;  /* 0x0000000f0600c986 */ /* 0x000fe2000c101124 */
        /* <DEDUP_REMOVED lines=19> */
[-C--:B------:R-:W-:Y:S01]  /*74b0*/  @!P4 IMAD R9, R32, R153.reuse, RZ ;  /* 0x000000992009c224 */ /* 0x080fe200078e02ff */
        /* <DEDUP_REMOVED lines=127> */
[----:B-1----:R-:W-:-:S04]  /*7cb0*/  @!P5 IMAD R13, R74, R153, RZ ;  /* 0x000000994a0dd224 */ /* 0x002fc800078e02ff */
        /* <DEDUP_REMOVED lines=12> */
[----:B------:R-:W-:-:S04]  /*7d80*/  @!P0 IMAD R9, R78, R153, RZ ;  /* 0x000000994e098224 */ /* 0x000fc800078e02ff */
[-C--:B------:R-:W-:Y:S01]  /*7d90*/  @!P4 IMAD R79, R79, R153.reuse, RZ ;  /* 0x000000994f4fc224 */ /* 0x080fe200078e02ff */
[----:B------:R1:W-:Y:S01]  /*7da0*/  @!P0 STG.E.U8 desc[UR36][R10.64+0x68], R9 ;  /* 0x000068090a008986 */ /* 0x0003e2000c101124 */
[----:B------:R-:W-:Y:S02]  /*7db0*/  ISETP.LT.OR P0, PT, R3, 0x71, !P2 ;  /* 0x000000710300780c */ /* 0x000fe40005701670 */
[----:B------:R-:W-:Y:S01]  /*7dc0*/  @!P3 IMAD R81, R81, R153, RZ ;  /* 0x000000995151b224 */ /* 0x000fe200078e02ff */
[----:B------:R3:W-:Y:S01]  /*7dd0*/  @!P4 STG.E.U8 desc[UR36][R10.64+0x69], R79 ;  /* 0x0000694f0a00c986 */ /* 0x0007e2000c101124 */
[----:B------:R-:W-:-:S03]  /*7de0*/  ISETP.LT.OR P4, PT, R3, 0x72, !P2 ;  /* 0x000000720300780c */ /* 0x000fc60005781670 */
[----:B------:R3:W-:Y:S01]  /*7df0*/  @!P3 STG.E.U8 desc[UR36][R6.64+0x71], R81 ;  /* 0x000071510600b986 */ /* 0x0007e2000c101124 */
[C---:B------:R-:W-:Y:S02]  /*7e00*/  ISETP.LT.OR P3, PT, R3.reuse, 0x79, !P1 ;  /* 0x000000790300780c */ /* 0x040fe40004f61670 */
[C---:B------:R-:W-:Y:S01]  /*7e10*/  ISETP.LT.OR P1, PT, R3.reuse, 0x7a, !P1 ;  /* 0x0000007a0300780c */ /* 0x040fe20004f21670 */
[----:B------:R3:W-:Y:S01]  /*7e20*/  @!P5 STG.E.U8 desc[UR36][R6.64+0x70], R13 ;  /* 0x0000700d0600d986 */ /* 0x0007e2000c101124 */
[C---:B------:R-:W-:Y:S02]  /*7e30*/  ISETP.LT.OR P5, PT, R3.reuse, 0x79, !P2 ;  /* 0x000000790300780c */ /* 0x040fe400057a1670 */
[----:B------:R-:W-:Y:S01]  /*7e40*/  ISETP.LT.OR P2, PT, R3, 0x7a, !P2 ;  /* 0x0000007a0300780c */ /* 0x000fe20005741670 */
[-C--:B------:R-:W-:Y:S02]  /*7e50*/  @!P0 IMAD R3, R82, R153.reuse, RZ ;  /* 0x0000009952038224 */ /* 0x080fe400078e02ff */
[----:B------:R-:W-:-:S03]  /*7e60*/  @!P4 IMAD R83, R83, R153, RZ ;  /* 0x000000995353c224 */ /* 0x000fc600078e02ff */
[----:B------:R3:W-:Y:S01]  /*7e70*/  @!P0 STG.E.U8 desc[UR36][R10.64+0x70], R3 ;  /* 0x000070030a008986 */ /* 0x0007e2000c101124 */
[-C--:B0-----:R-:W-:Y:S02]  /*7e80*/  @!P3 IMAD R5, R84, R153.reuse, RZ ;  /* 0x000000995405b224 */ /* 0x081fe400078e02ff */
[-C--:B------:R-:W-:Y:S01]  /*7e90*/  @!P1 IMAD R85, R85, R153.reuse, RZ ;  /* 0x0000009955559224 */ /* 0x080fe200078e02ff */
[----:B------:R3:W-:Y:S01]  /*7ea0*/  @!P4 STG.E.U8 desc[UR36][R10.64+0x71], R83 ;  /* 0x000071530a00c986 */ /* 0x0007e2000c101124 */
[-C--:B-1----:R-:W-:Y:S02]  /*7eb0*/  @!P5 IMAD R9, R86, R153.reuse, RZ ;  /* 0x000000995609d224 */ /* 0x082fe400078e02ff */
[----:B------:R-:W-:Y:S01]  /*7ec0*/  @!P2 IMAD R87, R87, R153, RZ ;  /* 0x000000995757a224 */ /* 0x000fe200078e02ff */
[----:B------:R3:W-:Y:S04]  /*7ed0*/  @!P3 STG.E.U8 desc[UR36][R6.64+0x78], R5 ;  /* 0x000078050600b986 */ /* 0x0007e8000c101124 */
[----:B------:R3:W-:Y:S04]  /*7ee0*/  @!P1 STG.E.U8 desc[UR36][R6.64+0x79], R85 ;  /* 0x0000795506009986 */ /* 0x0007e8000c101124 */
[----:B------:R3:W-:Y:S04]  /*7ef0*/  @!P5 STG.E.U8 desc[UR36][R10.64+0x78], R9 ;  /* 0x000078090a00d986 */ /* 0x0007e8000c101124 */
[----:B------:R3:W-:Y:S02]  /*7f00*/  @!P2 STG.E.U8 desc[UR36][R10.64+0x79], R87 ;  /* 0x000079570a00a986 */ /* 0x0007e4000c101124 */
.L_x_286:
[----:B------:R-:W-:Y:S05]  /*7f10*/  BSYNC B0 ;  /* 0x0000000000007941 */ /* 0x000fea0003800000 */
.L_x_28:
[----:B------:R-:W-:Y:S01]  /*7f20*/  ULDC UR4, c[0x0][0xc] ;  /* 0x0000030000047ab9 */ /* 0x000fe20000000800 */
[----:B------:R-:W-:Y:S01]  /*7f30*/  ULDC UR5, c[0x0][0x10] ;  /* 0x0000040000057ab9 */ /* 0x000fe20000000800 */
[----:B---3--:R-:W3:Y:S01]  /*7f40*/  LDC R3, c[0x0][0x14] ;  /* 0x00000500ff037b82 */ /* 0x008ee20000000800 */
[----:B------:R-:W-:Y:S01]  /*7f50*/  UIMAD.WIDE.U32 UR4, UR4, UR5, URZ ;  /* 0x00000005040472a5 */ /* 0x000fe2000f8e003f */
[----:B------:R-:W-:Y:S01]  /*7f60*/  PRMT R0, RZ, 0x7610, R0 ;  /* 0x00007610ff007816 */ /* 0x000fe20000000000 */
[----:B------:R-:W-:Y:S02]  /*7f70*/  IMAD.MOV.U32 R23, RZ, RZ, -0x1 ;  /* 0xffffffffff177424 */ /* 0x000fe400078e00ff */
[----:B------:R-:W-:Y:S02]  /*7f80*/  IMAD.MOV.U32 R22, RZ, RZ, -0x1 ;  /* 0xffffffffff167424 */ /* 0x000fe400078e00ff */
[----:B---3--:R-:W-:-:S04]  /*7f90*/  IMAD.WIDE.U32 R16, R3, UR4, R16 ;  /* 0x0000000403107c25 */ /* 0x008fc8000f8e0010 */
[----:B------:R-:W-:Y:S01]  /*7fa0*/  IMAD R3, R3, UR5, RZ ;  /* 0x0000000503037c24 */ /* 0x000fe2000f8e02ff */
[----:B------:R-:W-:Y:S02]  /*7fb0*/  ULDC.64 UR4, c[0x0][0x650] ;  /* 0x0001940000047ab9 */ /* 0x000fe40000000a00 */
[----:B------:R-:W-:Y:S01]  /*7fc0*/  ISETP.GE.U32.AND P0, PT, R16, UR4, PT ;  /* 0x0000000410007c0c */ /* 0x000fe2000bf06070 */
[----:B------:R-:W-:-:S05]  /*7fd0*/  IMAD.IADD R17, R17, 0x1, R3 ;  /* 0x0000000111117824 */ /* 0x000fca00078e0203 */
[----:B------:R-:W-:-:S13]  /*7fe0*/  ISETP.GE.U32.AND.EX P0, PT, R17, UR5, PT, P0 ;  /* 0x0000000511007c0c */ /* 0x000fda000bf06100 */
[----:B------:R-:W-:Y:S05]  /*7ff0*/  @P0 BRA `(.L_x_287) ;  /* 0x0000000400640947 */ /* 0x000fea0003800000 */
[----:B------:R-:W3:Y:S01]  /*8000*/  S2R R12, SR_CTAID.X ;  /* 0x00000000000c7919 */ /* 0x000ee20000002500 */
[----:B0-----:R-:W0:Y:S01]  /*8010*/  LDC.64 R10, c[0x0][0x628] ;  /* 0x00018a00ff0a7b82 */ /* 0x001e220000000a00 */
[----:B------:R-:W-:Y:S01]  /*8020*/  ULDC UR4, c[0x0][0x150] ;  /* 0x0000540000047ab9 */ /* 0x000fe20000000800 */
[----:B------:R-:W-:Y:S01]  /*8030*/  IMAD.MOV.U32 R8, RZ, RZ, R16 ;  /* 0x000000ffff087224 */ /* 0x000fe200078e0010 */
[----:B------:R-:W0:Y:S01]  /*8040*/  S2R R23, SR_CTAID.Y ;  /* 0x0000000000177919 */ /* 0x000e220000002600 */
[----:B------:R-:W-:-:S04]  /*8050*/  IMAD.MOV.U32 R9, RZ, RZ, R17 ;  /* 0x000000ffff097224 */ /* 0x000fc800078e0011 */
[----:B------:R-:W1:Y:S08]  /*8060*/  LDC R21, c[0x0][0x144] ;  /* 0x00005100ff157b82 */ /* 0x000e700000000800 */
[----:B------:R-:W1:Y:S08]  /*8070*/  LDC R0, c[0x0][0x630] ;  /* 0x00018c00ff007b82 */ /* 0x000e700000000800 */
[----:B------:R-:W1:Y:S01]  /*8080*/  LDC.64 R14, c[0x0][0x620] ;  /* 0x00018800ff0e7b82 */ /* 0x000e620000000a00 */
[----:B0-----:R-:W-:-:S04]  /*8090*/  ISETP.NE.U32.AND P0, PT, R10, RZ, PT ;  /* 0x000000ff0a00720c */ /* 0x001fc80003f05070 */
[----:B------:R-:W-:Y:S02]  /*80a0*/  ISETP.NE.AND.EX P0, PT, R11, RZ, PT, P0 ;  /* 0x000000ff0b00720c */ /* 0x000fe40003f05300 */
[----:B---3--:R-:W-:-:S05]  /*80b0*/  I2FP.F32.U32 R3, R12 ;  /* 0x0000000c00037245 */ /* 0x008fca0000201000 */
[----:B------:R-:W-:-:S04]  /*80c0*/  FMUL R3, R3, UR4 ;  /* 0x0000000403037c20 */ /* 0x000fc80008400000 */
[----:B------:R0:W3:Y:S02]  /*80d0*/  F2I.U32.TRUNC.NTZ R20, R3 ;  /* 0x0000000300147305 */ /* 0x0000e4000020f000 */
[----:B------:R-:W-:Y:S05]  /*80e0*/  @!P0 BRA `(.L_x_288) ;  /* 0x0000000000288947 */ /* 0x000fea0003800000 */
[----:B0-----:R-:W0:Y:S02]  /*80f0*/  LDC R3, c[0x0][0x634] ;  /* 0x00018d00ff037b82 */ /* 0x001e240000000800 */
[----:B0-----:R-:W-:-:S05]  /*8100*/  IADD3 R3, P0, R16, R3, RZ ;  /* 0x0000000310037210 */ /* 0x001fca0007f1e0ff */
[----:B------:R-:W-:-:S04]  /*8110*/  IMAD.X R13, RZ, RZ, R17, P0 ;  /* 0x000000ffff0d7224 */ /* 0x000fc800000e0611 */
[----:B------:R-:W-:-:S04]  /*8120*/  IMAD.WIDE.U32 R4, R13, R10, RZ ;  /* 0x0000000a0d047225 */ /* 0x000fc800078e00ff */
[----:B-1----:R-:W-:-:S04]  /*8130*/  IMAD.WIDE.U32 R6, P0, R3, R11, R4 ;  /* 0x0000000b03067225 */ /* 0x002fc80007800004 */
[----:B------:R-:W-:-:S04]  /*8140*/  IMAD.WIDE.U32 R4, R3, R10, RZ ;  /* 0x0000000a03047225 */ /* 0x000fc800078e00ff */
[----:B------:R-:W-:Y:S01]  /*8150*/  IMAD.X R9, RZ, RZ, RZ, P0 ;  /* 0x000000ffff097224 */ /* 0x000fe200000e06ff */
[----:B------:R-:W-:Y:S01]  /*8160*/  IADD3 RZ, P0, R5, R6, RZ ;  /* 0x0000000605ff7210 */ /* 0x000fe20007f1e0ff */
[----:B------:R-:W-:-:S04]  /*8170*/  IMAD.MOV.U32 R8, RZ, RZ, R7 ;  /* 0x000000ffff087224 */ /* 0x000fc800078e0007 */
[----:B------:R-:W-:-:S08]  /*8180*/  IMAD.WIDE.U32.X R8, R13, R11, R8, P0 ;  /* 0x0000000b0d087225 */ /* 0x000fd000000e0408 */
.L_x_288:
[----:B------:R-:W2:Y:S01]  /*8190*/  LDC.64 R26, c[0x0][0x640] ;  /* 0x00019000ff1a7b82 */ /* 0x000ea20000000a00 */
[-CC-:B-1----:R-:W-:Y:S01]  /*81a0*/  SHF.R.U64 R22, R8, R0.reuse, R9.reuse ;  /* 0x0000000008167219 */ /* 0x182fe20000001209 */
[----:B---3--:R-:W-:Y:S01]  /*81b0*/  IMAD.MOV R20, RZ, RZ, -R20 ;  /* 0x000000ffff147224 */ /* 0x008fe200078e0a14 */
[----:B------:R-:W-:Y:S01]  /*81c0*/  SHF.R.U32.HI R0, RZ, R0, R9 ;  /* 0x00000000ff007219 */ /* 0x000fe20000011609 */
[----:B------:R-:W-:Y:S01]  /*81d0*/  ULDC UR4, c[0x0][0x154] ;  /* 0x0000550000047ab9 */ /* 0x000fe20000000800 */
[----:B0-----:R-:W-:Y:S01]  /*81e0*/  IADD3 R3, P0, RZ, -R22, RZ ;  /* 0x80000016ff037210 */ /* 0x001fe20007f1e0ff */
[----:B------:R-:W-:Y:S02]  /*81f0*/  IMAD R21, R21, R20, R12 ;  /* 0x0000001415157224 */ /* 0x000fe400078e020c */
[----:B------:R-:W0:Y:S01]  /*8200*/  LDC R6, c[0x0][0x618] ;  /* 0x00018600ff067b82 */ /* 0x000e220000000800 */
[----:B------:R-:W-:Y:S02]  /*8210*/  IMAD.MOV.U32 R7, RZ, RZ, 0x1 ;  /* 0x00000001ff077424 */ /* 0x000fe400078e00ff */
[----:B------:R-:W-:-:S04]  /*8220*/  IMAD.X R5, RZ, RZ, ~R0, P0 ;  /* 0x000000ffff057224 */ /* 0x000fc800000e0e00 */
[-C--:B------:R-:W-:Y:S01]  /*8230*/  IMAD R0, R5, R14.reuse, RZ ;  /* 0x0000000e05007224 */ /* 0x080fe200078e02ff */
[----:B------:R-:W1:Y:S01]  /*8240*/  LDC R8, c[0x0][0x608] ;  /* 0x00018200ff087b82 */ /* 0x000e620000000800 */
[----:B------:R-:W-:-:S04]  /*8250*/  IMAD.WIDE.U32 R4, R3, R14, R16 ;  /* 0x0000000e03047225 */ /* 0x000fc800078e0010 */
[----:B------:R-:W-:Y:S01]  /*8260*/  IMAD R3, R3, R15, R0 ;  /* 0x0000000f03037224 */ /* 0x000fe200078e0200 */
[----:B------:R-:W-:Y:S02]  /*8270*/  I2FP.F32.U32 R0, R23 ;  /* 0x0000001700007245 */ /* 0x000fe40000201000 */
[----:B------:R-:W3:Y:S01]  /*8280*/  LDC R24, c[0x0][0x658] ;  /* 0x00019600ff187b82 */ /* 0x000ee20000000800 */
[----:B------:R-:W-:Y:S01]  /*8290*/  IMAD.IADD R3, R5, 0x1, R3 ;  /* 0x0000000105037824 */ /* 0x000fe200078e0203 */
[----:B--2---:R-:W-:Y:S01]  /*82a0*/  ISETP.NE.U32.AND P0, PT, R26, RZ, PT ;  /* 0x000000ff1a00720c */ /* 0x004fe20003f05070 */
[----:B------:R-:W-:Y:S01]  /*82b0*/  FMUL R0, R0, UR4 ;  /* 0x0000000400007c20 */ /* 0x000fe20008400000 */
[----:B------:R-:W-:Y:S02]  /*82c0*/  IMAD.MOV.U32 R5, RZ, RZ, -0x1 ;  /* 0xffffffffff057424 */ /* 0x000fe400078e00ff */
[----:B------:R-:W-:Y:S01]  /*82d0*/  ISETP.NE.AND.EX P0, PT, R27, RZ, PT, P0 ;  /* 0x000000ff1b00720c */ /* 0x000fe20003f05300 */
[----:B------:R2:W2:Y:S01]  /*82e0*/  F2I.U32.TRUNC.NTZ R13, R0 ;  /* 0x00000000000d7305 */ /* 0x0004a2000020f000 */
[----:B------:R-:W2:Y:S01]  /*82f0*/  LDC R20, c[0x0][0x148] ;  /* 0x00005200ff147b82 */ /* 0x000ea20000000800 */
[----:B0-----:R-:W-:-:S02]  /*8300*/  SHF.R.U64 R12, R4, R6, R3 ;  /* 0x00000006040c7219 */ /* 0x001fc40000001203 */
[----:B------:R-:W-:-:S05]  /*8310*/  SHF.R.U32.HI R3, RZ, R6, R3 ;  /* 0x00000006ff037219 */ /* 0x000fca0000011603 */
[----:B------:R-:W0:Y:S01]  /*8320*/  LDC R15, c[0x0][0x600] ;  /* 0x00018000ff0f7b82 */ /* 0x000e220000000800 */
[-CC-:B-1----:R-:W-:Y:S02]  /*8330*/  SHF.R.U64 R10, R12, R8.reuse, R3.reuse ;  /* 0x000000080c0a7219 */ /* 0x182fe40000001203 */
[----:B------:R-:W-:-:S05]  /*8340*/  SHF.R.U32.HI R3, RZ, R8, R3 ;  /* 0x00000008ff037219 */ /* 0x000fca0000011603 */
[----:B------:R-:W1:Y:S01]  /*8350*/  LDC R28, c[0x0][0x648] ;  /* 0x00019200ff1c7b82 */ /* 0x000e620000000800 */
[-C--:B---3--:R-:W-:Y:S02]  /*8360*/  SHF.L.U32 R4, R5, R24.reuse, RZ ;  /* 0x0000001805047219 */ /* 0x088fe400000006ff */
[--C-:B------:R-:W-:Y:S02]  /*8370*/  SHF.R.U64 R14, R10, R24, R3.reuse ;  /* 0x000000180a0e7219 */ /* 0x100fe40000001203 */
[----:B------:R-:W-:Y:S02]  /*8380*/  LOP3.LUT R25, RZ, R4, RZ, 0x33, !PT ;  /* 0x00000004ff197212 */ /* 0x000fe400078e33ff */
[-C--:B------:R-:W-:Y:S01]  /*8390*/  SHF.R.U32.HI R5, RZ, R24.reuse, R3 ;  /* 0x00000018ff057219 */ /* 0x080fe20000011603 */
[----:B------:R-:W3:Y:S01]  /*83a0*/  LDC R29, c[0x0][0x638] ;  /* 0x00018e00ff1d7b82 */ /* 0x000ee20000000800 */
[----:B------:R-:W-:Y:S01]  /*83b0*/  SHF.L.U32 R152, R7, R24, RZ ;  /* 0x0000001807987219 */ /* 0x000fe200000006ff */
[----:B------:R-:W-:-:S06]  /*83c0*/  IMAD.MOV.U32 R4, RZ, RZ, R14 ;  /* 0x000000ffff047224 */ /* 0x000fcc00078e000e */
[----:B------:R-:W0:Y:S01]  /*83d0*/  LDC R30, c[0x0][0x610] ;  /* 0x00018400ff1e7b82 */ /* 0x000e220000000800 */
[----:B------:R-:W-:Y:S05]  /*83e0*/  @!P0 BRA `(.L_x_289) ;  /* 0x0000000000288947 */ /* 0x000fea0003800000 */
[----:B------:R-:W4:Y:S02]  /*83f0*/  LDC R3, c[0x0][0x64c] ;  /* 0x00019300ff037b82 */ /* 0x000f240000000800 */
[----:B----4-:R-:W-:-:S05]  /*8400*/  IADD3 R3, P0, R14, R3, RZ ;  /* 0x000000030e037210 */ /* 0x010fca0007f1e0ff */
        /* <DEDUP_REMOVED lines=8> */
.L_x_289:
[----:B------:R-:W-:Y:S01]  /*8490*/  ISETP.NE.AND P0, PT, R2, 0x1, PT ;  /* 0x000000010200780c */ /* 0x000fe20003f05270 */
[----:B0-----:R-:W-:Y:S01]  /*84a0*/  VIADD R7, R15, 0xffffffff ;  /* 0xffffffff0f077836 */ /* 0x001fe20000000000 */
[----:B-12---:R-:W-:Y:S01]  /*84b0*/  SHF.R.U64 R0, R4, R28, R5 ;  /* 0x0000001c04007219 */ /* 0x006fe20000001205 */
[----:B------:R-:W-:Y:S01]  /*84c0*/  IMAD.MOV R13, RZ, RZ, -R13 ;  /* 0x000000ffff0d7224 */ /* 0x000fe200078e0a0d */
[----:B------:R-:W-:Y:S01]  /*84d0*/  LOP3.LUT R5, R10, R25, RZ, 0xc0, !PT ;  /* 0x000000190a057212 */ /* 0x000fe200078ec0ff */
[----:B------:R-:W-:Y:S02]  /*84e0*/  IMAD.MOV.U32 R4, RZ, RZ, 0x1 ;  /* 0x00000001ff047424 */ /* 0x000fe400078e00ff */
[----:B------:R-:W-:Y:S02]  /*84f0*/  IMAD.MOV R3, RZ, RZ, -R0 ;  /* 0x000000ffff037224 */ /* 0x000fe400078e0a00 */
[----:B------:R-:W-:Y:S01]  /*8500*/  IMAD R152, R152, R0, R5 ;  /* 0x0000000098987224 */ /* 0x000fe200078e0205 */
[----:B------:R-:W-:Y:S01]  /*8510*/  LOP3.LUT R5, R12, R7, RZ, 0xc0, !PT ;  /* 0x000000070c057212 */ /* 0x000fe200078ec0ff */
[----:B---3--:R-:W-:-:S02]  /*8520*/  IMAD R0, R3, R29, R14 ;  /* 0x0000001d03007224 */ /* 0x008fc400078e020e */
[----:B------:R-:W-:Y:S02]  /*8530*/  @P0 IMAD R21, R20, R13, R23 ;  /* 0x0000000d14150224 */ /* 0x000fe400078e0217 */
[----:B------:R-:W-:Y:S01]  /*8540*/  IMAD R3, R0, R15, R5 ;  /* 0x0000000f00037224 */ /* 0x000fe200078e0205 */
[----:B------:R-:W-:Y:S01]  /*8550*/  PRMT R0, R4, 0x7610, R0 ;  /* 0x0000761004007816 */ /* 0x000fe20000000000 */
[----:B------:R-:W-:-:S05]  /*8560*/  IMAD R152, R152, R30, R21 ;  /* 0x0000001e98987224 */ /* 0x000fca00078e0215 */
[----:B------:R-:W-:Y:S02]  /*8570*/  SEL R23, R3, R152, !P0 ;  /* 0x0000009803177207 */ /* 0x000fe40004000000 */
[----:B------:R-:W-:-:S07]  /*8580*/  SEL R152, R152, R3, !P0 ;  /* 0x0000000398987207 */ /* 0x000fce0004000000 */
.L_x_287:
[----:B------:R-:W-:-:S13]  /*8590*/  LOP3.LUT P0, RZ, R0, 0xff, RZ, 0xc0, !PT ;  /* 0x000000ff00ff7812 */ /* 0x000fda000780c0ff */
[----:B------:R-:W-:Y:S05]  /*85a0*/  @P0 BRA `(.L_x_290) ;  /* 0xffffff8800680947 */ /* 0x000fea000383ffff */
[----:B------:R-:W-:Y:S05]  /*85b0*/  EXIT ;  /* 0x000000000000794d */ /* 0x000fea0003800000 */
.L_x_3:
[----:B0-----:R-:W-:Y:S01]  /*85c0*/  ULDC.64 UR4, c[0x0][0x650] ;  /* 0x0001940000047ab9 */ /* 0x001fe20000000a00 */
        /* <DEDUP_REMOVED lines=25> */
.L_x_292:
[--C-:B------:R-:W-:Y:S01]  /*8760*/  SHF.R.U64 R12, R10, R14, R11.reuse ;  /* 0x0000000e0a0c7219 */ /* 0x100fe2000000120b */
[----:B------:R-:W0:Y:S01]  /*8770*/  LDC R22, c[0x0][0x618] ;  /* 0x00018600ff167b82 */ /* 0x000e220000000800 */
[----:B------:R-:W-:Y:S01]  /*8780*/  I2FP.F32.U32 R6, R4 ;  /* 0x0000000400067245 */ /* 0x000fe20000201000 */
[----:B------:R-:W-:Y:S01]  /*8790*/  ULDC UR4, c[0x0][0x150] ;  /* 0x0000540000047ab9 */ /* 0x000fe20000000800 */
[----:B------:R-:W-:Y:S02]  /*87a0*/  SHF.R.U32.HI R5, RZ, R14, R11 ;  /* 0x0000000eff057219 */ /* 0x000fe4000001160b */
[----:B------:R-:W-:Y:S01]  /*87b0*/  IADD3 R9, P0, RZ, -R12, RZ ;  /* 0x8000000cff097210 */ /* 0x000fe20007f1e0ff */
[----:B------:R-:W-:Y:S01]  /*87c0*/  FMUL R11, R6, UR4 ;  /* 0x00000004060b7c20 */ /* 0x000fe20008400000 */
[----:B------:R-:W-:Y:S01]  /*87d0*/  ULDC UR4, c[0x0][0x154] ;  /* 0x0000550000047ab9 */ /* 0x000fe20000000800 */
[----:B------:R-:W1:Y:S02]  /*87e0*/  LDC.64 R24, c[0x0][0x640] ;  /* 0x00019000ff187b82 */ /* 0x000e640000000a00 */
[----:B------:R-:W-:-:S02]  /*87f0*/  IMAD.X R5, RZ, RZ, ~R5, P0 ;  /* 0x000000ffff057224 */ /* 0x000fc400000e0e05 */
[----:B------:R-:W2:Y:S01]  /*8800*/  F2I.U32.TRUNC.NTZ R11, R11 ;  /* 0x0000000b000b7305 */ /* 0x000ea2000020f000 */
[----:B------:R-:W-:-:S03]  /*8810*/  IMAD.WIDE.U32 R6, R9, R20, R16 ;  /* 0x0000001409067225 */ /* 0x000fc600078e0010 */
[----:B------:R-:W3:Y:S01]  /*8820*/  LDC R13, c[0x0][0x144] ;  /* 0x00005100ff0d7b82 */ /* 0x000ee20000000800 */
[----:B------:R-:W-:-:S04]  /*8830*/  IMAD R8, R5, R20, RZ ;  /* 0x0000001405087224 */ /* 0x000fc800078e02ff */
[----:B------:R-:W-:Y:S02]  /*8840*/  IMAD R5, R9, R21, R8 ;  /* 0x0000001509057224 */ /* 0x000fe400078e0208 */
[----:B------:R-:W-:Y:S01]  /*8850*/  IMAD.MOV.U32 R8, RZ, RZ, -0x1 ;  /* 0xffffffffff087424 */ /* 0x000fe200078e00ff */
[----:B------:R-:W4:Y:S01]  /*8860*/  LDC R14, c[0x0][0x608] ;  /* 0x00018200ff0e7b82 */ /* 0x000f220000000800 */
[----:B------:R-:W-:Y:S01]  /*8870*/  IMAD.IADD R5, R7, 0x1, R5 ;  /* 0x0000000107057824 */ /* 0x000fe200078e0205 */
[----:B------:R-:W-:-:S04]  /*8880*/  I2FP.F32.U32 R7, R3 ;  /* 0x0000000300077245 */ /* 0x000fc80000201000 */
[-C--:B0-----:R-:W-:Y:S01]  /*8890*/  SHF.R.U64 R10, R6, R22.reuse, R5 ;  /* 0x00000016060a7219 */ /* 0x081fe20000001205 */
[----:B--2---:R-:W-:Y:S01]  /*88a0*/  IMAD.MOV R6, RZ, RZ, -R11 ;  /* 0x000000ffff067224 */ /* 0x004fe200078e0a0b */
[----:B------:R-:W0:Y:S01]  /*88b0*/  LDC R9, c[0x0][0x658] ;  /* 0x00019600ff097b82 */ /* 0x000e220000000800 */
[----:B-1----:R-:W-:Y:S01]  /*88c0*/  ISETP.NE.U32.AND P0, PT, R24, RZ, PT ;  /* 0x000000ff1800720c */ /* 0x002fe20003f05070 */
[----:B------:R-:W-:Y:S01]  /*88d0*/  FMUL R7, R7, UR4 ;  /* 0x0000000407077c20 */ /* 0x000fe20008400000 */
[----:B------:R-:W-:Y:S02]  /*88e0*/  SHF.R.U32.HI R5, RZ, R22, R5 ;  /* 0x00000016ff057219 */ /* 0x000fe40000011605 */
[----:B------:R-:W-:-:S03]  /*88f0*/  ISETP.NE.AND.EX P0, PT, R25, RZ, PT, P0 ;  /* 0x000000ff1900720c */ /* 0x000fc60003f05300 */
[----:B------:R-:W1:Y:S01]  /*8900*/  LDC R20, c[0x0][0x148] ;  /* 0x00005200ff147b82 */ /* 0x000e620000000800 */
[----:B---3--:R-:W-:Y:S02]  /*8910*/  IMAD R23, R13, R6, R4 ;  /* 0x000000060d177224 */ /* 0x008fe400078e0204 */
[----:B------:R-:W-:-:S05]  /*8920*/  IMAD.MOV.U32 R6, RZ, RZ, 0x1 ;  /* 0x00000001ff067424 */ /* 0x000fca00078e00ff */
[----:B------:R-:W2:Y:S01]  /*8930*/  LDC R21, c[0x0][0x600] ;  /* 0x00018000ff157b82 */ /* 0x000ea20000000800 */
[-CC-:B----4-:R-:W-:Y:S02]  /*8940*/  SHF.R.U64 R13, R10, R14.reuse, R5.reuse ;  /* 0x0000000e0a0d7219 */ /* 0x190fe40000001205 */
[----:B------:R-:W-:Y:S02]  /*8950*/  SHF.R.U32.HI R4, RZ, R14, R5 ;  /* 0x0000000eff047219 */ /* 0x000fe40000011605 */
[----:B------:R3:W4:Y:S03]  /*8960*/  F2I.U32.TRUNC.NTZ R14, R7 ;  /* 0x00000007000e7305 */ /* 0x000726000020f000 */
[----:B------:R-:W1:Y:S01]  /*8970*/  LDC R26, c[0x0][0x648] ;  /* 0x00019200ff1a7b82 */ /* 0x000e620000000800 */
[-C--:B0-----:R-:W-:Y:S02]  /*8980*/  SHF.R.U64 R15, R13, R9.reuse, R4 ;  /* 0x000000090d0f7219 */ /* 0x081fe40000001204 */
[----:B------:R-:W-:-:S02]  /*8990*/  SHF.L.U32 R8, R8, R9, RZ ;  /* 0x0000000908087219 */ /* 0x000fc400000006ff */
[-C--:B------:R-:W-:Y:S01]  /*89a0*/  SHF.R.U32.HI R5, RZ, R9.reuse, R4 ;  /* 0x00000009ff057219 */ /* 0x080fe20000011604 */
[----:B------:R-:W-:Y:S01]  /*89b0*/  IMAD.MOV.U32 R4, RZ, RZ, R15 ;  /* 0x000000ffff047224 */ /* 0x000fe200078e000f */
[----:B------:R-:W-:Y:S01]  /*89c0*/  SHF.L.U32 R22, R6, R9, RZ ;  /* 0x0000000906167219 */ /* 0x000fe200000006ff */
[----:B------:R-:W0:Y:S01]  /*89d0*/  LDC R27, c[0x0][0x638] ;  /* 0x00018e00ff1b7b82 */ /* 0x000e220000000800 */
[----:B------:R-:W-:-:S07]  /*89e0*/  LOP3.LUT R28, RZ, R8, RZ, 0x33, !PT ;  /* 0x00000008ff1c7212 */ /* 0x000fce00078e33ff */
        /* <DEDUP_REMOVED lines=12> */
.L_x_293:
[----:B------:R-:W-:Y:S01]  /*8ab0*/  ISETP.NE.AND P0, PT, R2, 0x1, PT ;  /* 0x000000010200780c */ /* 0x000fe20003f05270 */
[----:B--2---:R-:W-:Y:S01]  /*8ac0*/  VIADD R7, R21, 0xffffffff ;  /* 0xffffffff15077836 */ /* 0x004fe20000000000 */
[----:B-1----:R-:W-:Y:S01]  /*8ad0*/  SHF.R.U64 R5, R4, R26, R5 ;  /* 0x0000001a04057219 */ /* 0x002fe20000001205 */
[----:B------:R-:W-:Y:S01]  /*8ae0*/  IMAD.MOV R14, RZ, RZ, -R14 ;  /* 0x000000ffff0e7224 */ /* 0x000fe200078e0a0e */
[----:B------:R-:W-:Y:S01]  /*8af0*/  LOP3.LUT R4, R13, R28, RZ, 0xc0, !PT ;  /* 0x0000001c0d047212 */ /* 0x000fe200078ec0ff */
[----:B------:R-:W-:Y:S01]  /*8b00*/  IMAD.MOV.U32 R8, RZ, RZ, R12 ;  /* 0x000000ffff087224 */ /* 0x000fe200078e000c */
[----:B------:R-:W-:Y:S01]  /*8b10*/  LOP3.LUT R10, R10, R7, RZ, 0xc0, !PT ;  /* 0x000000070a0a7212 */ /* 0x000fe200078ec0ff */
[----:B------:R-:W-:Y:S02]  /*8b20*/  IMAD.MOV R6, RZ, RZ, -R5 ;  /* 0x000000ffff067224 */ /* 0x000fe400078e0a05 */
[----:B------:R-:W-:-:S04]  /*8b30*/  IMAD R4, R22, R5, R4 ;  /* 0x0000000516047224 */ /* 0x000fc800078e0204 */
[----:B------:R-:W-:Y:S02]  /*8b40*/  @P0 IMAD R23, R20, R14, R3 ;  /* 0x0000000e14170224 */ /* 0x000fe400078e0203 */
[----:B0-----:R-:W-:Y:S02]  /*8b50*/  IMAD R3, R6, R27, R15 ;  /* 0x0000001b06037224 */ /* 0x001fe400078e020f */
[----:B------:R-:W-:Y:S02]  /*8b60*/  IMAD R7, R4, R29, R23 ;  /* 0x0000001d04077224 */ /* 0x000fe400078e0217 */
[----:B------:R-:W-:Y:S02]  /*8b70*/  IMAD R4, R3, R21, R10 ;  /* 0x0000001503047224 */ /* 0x000fe400078e020a */
[----:B------:R-:W-:-:S03]  /*8b80*/  IMAD.MOV.U32 R6, RZ, RZ, 0x1 ;  /* 0x00000001ff067424 */ /* 0x000fc600078e00ff */
[----:B------:R-:W-:Y:S02]  /*8b90*/  SEL R9, R4, R7, !P0 ;  /* 0x0000000704097207 */ /* 0x000fe40004000000 */
[----:B------:R-:W-:-:S07]  /*8ba0*/  SEL R7, R7, R4, !P0 ;  /* 0x0000000407077207 */ /* 0x000fce0004000000 */
.L_x_291:
[----:B------:R-:W-:-:S08]  /*8bb0*/  NOP ;  /* 0x0000000000007918 */ /* 0x000fd00000000000 */
[----:B------:R-:W0:-:S00]  /*8bc0*/  USETMAXREG.DEALLOC.CTAPOOL 0x28 ;  /* 0x00000028000079c8 */ /* 0x000e0000080e0500 */
[----:B0-----:R-:W-:-:S13]  /*8bd0*/  ISETP.NE.AND P0, PT, R0, RZ, PT ;  /* 0x000000ff0000720c */ /* 0x001fda0003f05270 */
[----:B------:R-:W-:Y:S05]  /*8be0*/  @P0 EXIT ;  /* 0x000000000000094d */ /* 0x000fea0003800000 */
[----:B------:R-:W-:Y:S01]  /*8bf0*/  LOP3.LUT P0, RZ, R6, 0xff, RZ, 0xc0, !PT ;  /* 0x000000ff06ff7812 */ /* 0x000fe2000780c0ff */
[----:B------:R-:W-:Y:S02]  /*8c00*/  IMAD.MOV.U32 R0, RZ, RZ, 0x1 ;  /* 0x00000001ff007424 */ /* 0x000fe400078e00ff */
[----:B------:R-:W-:-:S10]  /*8c10*/  IMAD.MOV.U32 R12, RZ, RZ, RZ ;  /* 0x000000ffff0c7224 */ /* 0x000fd400078e00ff */
[----:B------:R-:W-:Y:S05]  /*8c20*/  @!P0 BRA `(.L_x_294) ;  /* 0x0000000c00308947 */ /* 0x000fea0003800000 */
[----:B------:R-:W0:Y:S01]  /*8c30*/  LDC R0, c[0x0][0x28c] ;  /* 0x0000a300ff007b82 */ /* 0x000e220000000800 */
[----:B------:R-:W-:Y:S01]  /*8c40*/  ULDC UR5, c[0x0][0x600] ;  /* 0x0001800000057ab9 */ /* 0x000fe20000000800 */
[----:B------:R-:W-:Y:S01]  /*8c50*/  ULDC UR4, c[0x0][0xc] ;  /* 0x0000030000047ab9 */ /* 0x000fe20000000800 */
[----:B------:R-:W-:Y:S01]  /*8c60*/  UIADD3 UR16, UR5, -0x1, URZ ;  /* 0xffffffff05107890 */ /* 0x000fe2000fffe03f */
[C---:B------:R-:W-:Y:S01]  /*8c70*/  LOP3.LUT P2, RZ, R18.reuse, 0x7f, RZ, 0xc0, !PT ;  /* 0x0000007f12ff7812 */ /* 0x040fe2000784c0ff */
[----:B------:R-:W-:Y:S01]  /*8c80*/  ULDC UR6, c[0x0][0x658] ;  /* 0x0001960000067ab9 */ /* 0x000fe20000000800 */
[----:B------:R-:W-:Y:S01]  /*8c90*/  ULDC UR5, c[0x0][0x10] ;  /* 0x0000040000057ab9 */ /* 0x000fe20000000800 */
[----:B------:R-:W-:Y:S01]  /*8ca0*/  UMOV UR7, 0xffffffff ;  /* 0xffffffff00077882 */ /* 0x000fe20000000000 */
[----:B------:R-:W-:Y:S01]  /*8cb0*/  UMOV UR8, 0x1 ;  /* 0x0000000100087882 */ /* 0x000fe20000000000 */
[----:B------:R-:W-:Y:S01]  /*8cc0*/  UIMAD.WIDE.U32 UR4, UR4, UR5, URZ ;  /* 0x00000005040472a5 */ /* 0x000fe2000f8e003f */
[----:B------:R-:W-:Y:S01]  /*8cd0*/  LOP3.LUT P0, RZ, R18, 0x1f, RZ, 0xc0, !PT ;  /* 0x0000001f12ff7812 */ /* 0x000fe2000780c0ff */
[----:B------:R-:W-:Y:S01]  /*8ce0*/  USHF.L.U32 UR7, UR7, UR6, URZ ;  /* 0x0000000607077299 */ /* 0x000fe2000800063f */
[----:B------:R-:W-:Y:S01]  /*8cf0*/  BSSY B0, `(.L_x_294) ;  /* 0x00000bf000007945 */ /* 0x000fe20003800000 */
[----:B------:R-:W-:Y:S01]  /*8d00*/  USHF.L.U32 UR18, UR8, UR6, URZ ;  /* 0x0000000608127299 */ /* 0x000fe2000800063f */
[----:B------:R-:W-:Y:S01]  /*8d10*/  IMAD.MOV.U32 R13, RZ, RZ, 0x1 ;  /* 0x00000001ff0d7424 */ /* 0x000fe200078e00ff */
[----:B------:R-:W-:Y:S01]  /*8d20*/  LOP3.LUT R11, R19, 0x2, RZ, 0xfc, !PT ;  /* 0x00000002130b7812 */ /* 0x000fe200078efcff */
[----:B------:R-:W-:Y:S01]  /*8d30*/  ULDC UR6, c[0x0][0x14] ;  /* 0x0000050000067ab9 */ /* 0x000fe20000000800 */
[----:B------:R-:W-:Y:S01]  /*8d40*/  PLOP3.LUT P0, PT, P0, P2, PT, 0x8a, 0x0 ;  /* 0x000000000000781c */ /* 0x000fe20000705172 */
[----:B------:R-:W-:Y:S01]  /*8d50*/  UIMAD.WIDE.U32 UR20, UR4, UR6, URZ ;  /* 0x00000006041472a5 */ /* 0x000fe2000f8e003f */
[----:B------:R-:W-:Y:S01]  /*8d60*/  IMAD.MOV.U32 R12, RZ, RZ, RZ ;  /* 0x000000ffff0c7224 */ /* 0x000fe200078e00ff */
[----:B------:R-:W-:-:S02]  /*8d70*/  UIMAD UR13, UR5, UR6, URZ ;  /* 0x00000006050d72a4 */ /* 0x000fc4000f8e023f */
[----:B------:R-:W-:Y:S01]  /*8d80*/  ULOP3.LUT UR17, URZ, UR7, URZ, 0x33, !UPT ;  /* 0x000000073f117292 */ /* 0x000fe2000f8e333f */
[----:B0-----:R-:W-:Y:S01]  /*8d90*/  VIADD R0, R0, 0x1f ;  /* 0x0000001f00007836 */ /* 0x001fe20000000000 */
[----:B------:R-:W-:Y:S01]  /*8da0*/  UIADD3 UR13, UR21, UR13, URZ ;  /* 0x0000000d150d7290 */ /* 0x000fe2000fffe03f */
[----:B------:R-:W-:-:S03]  /*8db0*/  ULDC.64 UR22, c[0x0][0x198] ;  /* 0x0000660000167ab9 */ /* 0x000fc60000000a00 */
[----:B------:R-:W-:-:S04]  /*8dc0*/  SHF.R.S32.HI R3, RZ, 0x1f, R0 ;  /* 0x0000001fff037819 */ /* 0x000fc80000011400 */
[----:B------:R-:W-:Y:S01]  /*8dd0*/  LEA.HI R3, R3, R0, RZ, 0x5 ;  /* 0x0000000003037211 */ /* 0x000fe200078f28ff */
[----:B------:R-:W-:-:S03]  /*8de0*/  IMAD.MOV.U32 R0, RZ, RZ, 0x1 ;  /* 0x00000001ff007424 */ /* 0x000fc600078e00ff */
[----:B------:R-:W-:-:S05]  /*8df0*/  SHF.R.S32.HI R3, RZ, 0x5, R3 ;  /* 0x00000005ff037819 */ /* 0x000fca0000011403 */
[----:B------:R-:W-:-:S07]  /*8e00*/  VIADD R10, R3, 0x1 ;  /* 0x00000001030a7836 */ /* 0x000fce0000000000 */
.L_x_306:
[----:B------:R-:W-:-:S03]  /*8e10*/  UMOV UR4, 0xffffffff ;  /* 0xffffffff00047882 */ /* 0x000fc60000000000 */
[----:B------:R-:W-:Y:S05]  /*8e20*/  BRA.DIV UR4, `(.L_x_295) ;  /* 0x0000000e04bc7947 */ /* 0x000fea000b800000 */
[----:B------:R-:W-:-:S13]  /*8e30*/  ELECT P6, URZ, PT ;  /* 0x00000000003f782f */ /* 0x000fda00038c0000 */
.L_x_318:
[----:B------:R-:W0:Y:S01]  /*8e40*/  LDC R4, c[0x0][0x28c] ;  /* 0x0000a300ff047b82 */ /* 0x000e220000000800 */
[----:B------:R-:W-:Y:S01]  /*8e50*/  BSSY B1, `(.L_x_296) ;  /* 0x0000037000017945 */ /* 0x000fe20003800000 */
[----:B0-----:R-:W-:-:S13]  /*8e60*/  ISETP.LT.OR P6, PT, R4, 0x1, !P6 ;  /* 0x000000010400780c */ /* 0x001fda00077c1670 */
[----:B------:R-:W-:Y:S05]  /*8e70*/  @P6 BRA `(.L_x_297) ;  /* 0x0000000000d06947 */ /* 0x000fea0003800000 */
[----:B------:R-:W-:Y:S02]  /*8e80*/  IMAD.SHL.U32 R15, R9, 0x80, RZ ;  /* 0x00000080090f7824 */ /* 0x000fe400078e00ff */
[----:B------:R-:W-:Y:S02]  /*8e90*/  IMAD.SHL.U32 R18, R7, 0x100, RZ ;  /* 0x0000010007127824 */ /* 0x000fe400078e00ff */
[----:B------:R-:W-:Y:S02]  /*8ea0*/  IMAD.MOV.U32 R20, RZ, RZ, RZ ;  /* 0x000000ffff147224 */ /* 0x000fe400078e00ff */
[----:B------:R-:W-:Y:S02]  /*8eb0*/  IMAD.MOV.U32 R4, RZ, RZ, R10 ;  /* 0x000000ffff047224 */ /* 0x000fe400078e000a */
[----:B------:R-:W-:Y:S02]  /*8ec0*/  IMAD.MOV.U32 R5, RZ, RZ, R0 ;  /* 0x000000ffff057224 */ /* 0x000fe400078e0000 */
[----:B------:R-:W-:-:S07]  /*8ed0*/  IMAD.MOV.U32 R6, RZ, RZ, R12 ;  /* 0x000000ffff067224 */ /* 0x000fce00078e000c */
.L_x_301:
[----:B------:R-:W0:Y:S01]  /*8ee0*/  S2R R14, SR_CgaCtaId ;  /* 0x00000000000e7919 */ /* 0x000e220000008800 */
[----:B------:R-:W-:Y:S01]  /*8ef0*/  MOV R7, 0x400 ;  /* 0x0000040000077802 */ /* 0x000fe20000000f00 */
[----:B------:R-:W1:Y:S03]  /*8f00*/  @!P2 LDC R9, c[0x0][0x500] ;  /* 0x00014000ff09ab82 */ /* 0x000e660000000800 */
[----:B0-----:R-:W-:Y:S02]  /*8f10*/  LEA R21, R14, R7, 0x18 ;  /* 0x000000070e157211 */ /* 0x001fe400078ec0ff */
[----:B------:R-:W-:-:S03]  /*8f20*/  SHF.L.U32 R7, R5, 0x1f, RZ ;  /* 0x0000001f05077819 */ /* 0x000fc600000006ff */
[----:B------:R-:W-:-:S04]  /*8f30*/  IMAD R14, R6, 0x8, R21 ;  /* 0x00000008060e7824 */ /* 0x000fc800078e0215 */
[----:B------:R-:W0:Y:S02]  /*8f40*/  SYNCS.PHASECHK.TRANS64.TRYWAIT P1, [R14+URZ+0x28], R7 ;  /* 0x000028070e0075a7 */ /* 0x000e24000802017f */
[----:B01----:R-:W-:Y:S05]  /*8f50*/  @!P1 BRA `(.L_x_298) ;  /* 0x0000000c00909947 */ /* 0x003fea0003800000 */
.L_x_319:
[----:B0-----:R-:W-:Y:S01]  /*8f60*/  PRMT R7, R11, 0x9910, RZ ;  /* 0x000099100b077816 */ /* 0x001fe200000000ff */
[----:B------:R0:W-:Y:S03]  /*8f70*/  @!P2 SYNCS.ARRIVE.TRANS64 RZ, [R14+URZ], R9 ;  /* 0x000000090effa9a7 */ /* 0x0001e6000800003f */
[----:B------:R-:W-:-:S13]  /*8f80*/  ISETP.NE.AND P1, PT, R7, 0x2, PT ;  /* 0x000000020700780c */ /* 0x000fda0003f25270 */
[----:B0-----:R-:W-:Y:S05]  /*8f90*/  @P1 BRA `(.L_x_299) ;  /* 0x0000000000041947 */ /* 0x001fea0003800000 */
[----:B------:R-:W-:Y:S01]  /*8fa0*/  BPT.TRAP 0x1 ;  /* 0x000000040000795c */ /* 0x000fe20000300000 */
.L_x_299:
[----:B------:R-:W-:Y:S05]  /*8fb0*/  @P0 BRA `(.L_x_300) ;  /* 0x0000000000040947 */ /* 0x000fea0003800000 */
[----:B------:R-:W-:Y:S01]  /*8fc0*/  BPT.TRAP 0x1 ;  /* 0x000000040000795c */ /* 0x000fe20000300000 */
.L_x_300:
[--C-:B------:R-:W-:Y:S01]  /*8fd0*/  IMAD R7, R6, 0x2000, R21.reuse ;  /* 0x0000200006077824 */ /* 0x100fe200078e0215 */
[----:B------:R-:W-:Y:S01]  /*8fe0*/  R2UR UR9, R14 ;  /* 0x000000000e0972ca */ /* 0x000fe200000e0000 */
[----:B------:R-:W-:Y:S01]  /*8ff0*/  IMAD R21, R6, 0x1000, R21 ;  /* 0x0000100006157824 */ /* 0x000fe200078e0215 */
[----:B------:R-:W-:Y:S01]  /*9000*/  UIADD3 UR4, UP0, UR22, 0xf0, URZ ;  /* 0x000000f016047890 */ /* 0x000fe2000ff1e03f */
[----:B------:R-:W-:Y:S01]  /*9010*/  VIADD R4, R4, 0xffffffff ;  /* 0xffffffff04047836 */ /* 0x000fe20000000000 */
[----:B------:R-:W-:Y:S01]  /*9020*/  R2UR UR5, R7 ;  /* 0x00000000070572ca */ /* 0x000fe200000e0000 */
[----:B------:R-:W-:Y:S01]  /*9030*/  UIADD3 UR24, UP1, UR22, 0x1f0, URZ ;  /* 0x000001f016187890 */ /* 0x000fe2000ff3e03f */
[----:B------:R-:W-:Y:S01]  /*9040*/  R2UR UR8, R21 ;  /* 0x00000000150872ca */ /* 0x000fe200000e0000 */
[----:B------:R-:W-:Y:S01]  /*9050*/  VIADD R6, R6, 0x1 ;  /* 0x0000000106067836 */ /* 0x000fe20000000000 */
[----:B------:R-:W-:Y:S01]  /*9060*/  R2UR UR11, R18 ;  /* 0x00000000120b72ca */ /* 0x000fe200000e0000 */
[----:B------:R-:W-:Y:S01]  /*9070*/  UIADD3.X UR25, URZ, UR23, URZ, UP1, !UPT ;  /* 0x000000173f197290 */ /* 0x000fe20008ffe43f */
[----:B------:R-:W-:Y:S01]  /*9080*/  R2UR UR10, R20 ;  /* 0x00000000140a72ca */ /* 0x000fe200000e0000 */
[----:B------:R-:W-:Y:S01]  /*9090*/  UMOV UR6, 0x0 ;  /* 0x0000000000067882 */ /* 0x000fe20000000000 */
[----:B------:R-:W-:Y:S01]  /*90a0*/  R2UR UR12, R8 ;  /* 0x00000000080c72ca */ /* 0x000fe200000e0000 */
[----:B------:R-:W-:Y:S01]  /*90b0*/  UMOV UR7, 0x10000000 ;  /* 0x1000000000077882 */ /* 0x000fe20000000000 */
[----:B------:R-:W-:Y:S01]  /*90c0*/  R2UR UR19, R15 ;  /* 0x000000000f1372ca */ /* 0x000fe200000e0000 */
[----:B------:R-:W-:Y:S01]  /*90d0*/  VIADD R20, R20, 0x20 ;  /* 0x0000002014147836 */ /* 0x000fe20000000000 */
[----:B------:R-:W-:Y:S01]  /*90e0*/  ISETP.GT.AND P3, PT, R4, 0x1, PT ;  /* 0x000000010400780c */ /* 0x000fe20003f64270 */
[----:B------:R-:W-:Y:S01]  /*90f0*/  UIADD3 UR14, UR5, 0x100, URZ ;  /* 0x00000100050e7890 */ /* 0x000fe2000fffe03f */
[----:B------:R-:W-:Y:S01]  /*9100*/  ISETP.NE.AND P1, PT, R6, 0x5, PT ;  /* 0x000000050600780c */ /* 0x000fe20003f25270 */
[----:B------:R-:W-:-:S02]  /*9110*/  UIADD3.X UR5, URZ, UR23, URZ, UP0, !UPT ;  /* 0x000000173f057290 */ /* 0x000fc400087fe43f */
[----:B------:R-:W-:Y:S01]  /*9120*/  UIADD3 UR15, UR8, 0xa100, URZ ;  /* 0x0000a100080f7890 */ /* 0x000fe2000fffe03f */
[----:B------:R-:W-:Y:S02]  /*9130*/  SEL R14, RZ, 0x1, P1 ;  /* 0x00000001ff0e7807 */ /* 0x000fe40000800000 */
[----:B------:R-:W-:Y:S01]  /*9140*/  UMOV UR8, UR14 ;  /* 0x0000000e00087c82 */ /* 0x000fe20008000000 */
[----:B------:R-:W-:Y:S02]  /*9150*/  SEL R6, R6, RZ, P1 ;  /* 0x000000ff06067207 */ /* 0x000fe40000800000 */
[----:B------:R-:W-:Y:S01]  /*9160*/  LOP3.LUT R5, R5, R14, RZ, 0x3c, !PT ;  /* 0x0000000e05057212 */ /* 0x000fe200078e3cff */
[----:B------:R0:W-:Y:S02]  /*9170*/  UTMALDG.3D [UR8], [UR4], desc[UR6] ;  /* 0x00000608040075b4 */ /* 0x0001e40008011000 */
[----:B0-----:R-:W-:Y:S01]  /*9180*/  UMOV UR8, UR15 ;  /* 0x0000000f00087c82 */ /* 0x001fe20008000000 */
[----:B------:R-:W-:-:S02]  /*9190*/  UMOV UR11, UR19 ;  /* 0x00000013000b7c82 */ /* 0x000fc40008000000 */
[----:B------:R0:W-:Y:S02]  /*91a0*/  UTMALDG.3D [UR8], [UR24], desc[UR6] ;  /* 0x00000608180075b4 */ /* 0x0001e40008011000 */
[----:B0-----:R-:W-:Y:S05]  /*91b0*/  @P3 BRA `(.L_x_301) ;  /* 0xfffffffc00483947 */ /* 0x001fea000383ffff */
.L_x_297:
[----:B------:R-:W-:Y:S05]  /*91c0*/  BSYNC B1 ;  /* 0x0000000000017941 */ /* 0x000fea0003800000 */
.L_x_296:
[----:B------:R-:W-:Y:S01]  /*91d0*/  LOP3.LUT P3, RZ, R13, 0xff, RZ, 0xc0, !PT ;  /* 0x000000ff0dff7812 */ /* 0x000fe2000786c0ff */
[----:B------:R-:W-:Y:S01]  /*91e0*/  IMAD.IADD R12, R3, 0x1, R12 ;  /* 0x00000001030c7824 */ /* 0x000fe200078e020c */
[----:B------:R-:W-:Y:S01]  /*91f0*/  IADD3 R16, P4, R16, UR20, RZ ;  /* 0x0000001410107c10 */ /* 0x000fe2000ff9e0ff */
[----:B------:R-:W-:Y:S01]  /*9200*/  ULDC.64 UR4, c[0x0][0x650] ;  /* 0x0001940000047ab9 */ /* 0x000fe20000000a00 */
[----:B------:R-:W-:Y:S01]  /*9210*/  BSSY B1, `(.L_x_302) ;  /* 0x000006a000017945 */ /* 0x000fe20003800000 */
[----:B------:R-:W-:Y:S01]  /*9220*/  IMAD.MOV.U32 R9, RZ, RZ, -0x1 ;  /* 0xffffffffff097424 */ /* 0x000fe200078e00ff */
[----:B------:R-:W-:Y:S01]  /*9230*/  ISETP.GT.U32.AND P1, PT, R12, 0x4, PT ;  /* 0x000000040c00780c */ /* 0x000fe20003f24070 */
[----:B------:R-:W-:Y:S01]  /*9240*/  IMAD.MOV.U32 R8, RZ, RZ, -0x1 ;  /* 0xffffffffff087424 */ /* 0x000fe200078e00ff */
[----:B------:R-:W-:Y:S02]  /*9250*/  IADD3.X R17, R17, UR13, RZ, P4, !PT ;  /* 0x0000000d11117c10 */ /* 0x000fe4000a7fe4ff */
[----:B------:R-:W-:-:S02]  /*9260*/  ISETP.LT.U32.AND P1, PT, R3, 0x5, P1 ;  /* 0x000000050300780c */ /* 0x000fc40000f21070 */
[----:B------:R-:W-:Y:S01]  /*9270*/  PRMT R13, RZ, 0x7610, R13 ;  /* 0x00007610ff0d7816 */ /* 0x000fe2000000000d */
[----:B------:R-:W0:Y:S01]  /*9280*/  @P3 S2R R5, SR_CgaCtaId ;  /* 0x0000000000053919 */ /* 0x000e220000008800 */
[----:B------:R-:W-:-:S04]  /*9290*/  @P3 MOV R4, 0x400 ;  /* 0x0000040000043802 */ /* 0x000fc80000000f00 */
[----:B0-----:R-:W-:Y:S01]  /*92a0*/  @P3 LEA R6, R5, R4, 0x18 ;  /* 0x0000000405063211 */ /* 0x001fe200078ec0ff */
[----:B------:R-:W-:-:S03]  /*92b0*/  IMAD.WIDE.U32 R4, R12, -0x33333333, RZ ;  /* 0xcccccccd0c047825 */ /* 0x000fc600078e00ff */
[----:B------:R0:W-:Y:S01]  /*92c0*/  @P3 SYNCS.ARRIVE.TRANS64.A1T0 RZ, [R6+URZ+0x68], RZ ;  /* 0x000068ff06ff39a7 */ /* 0x0001e2000810003f */
[----:B------:R-:W-:Y:S02]  /*92d0*/  ISETP.GE.U32.AND P3, PT, R3, 0x5, PT ;  /* 0x000000050300780c */ /* 0x000fe40003f66070 */
[----:B------:R-:W-:Y:S02]  /*92e0*/  SHF.R.U32.HI R7, RZ, 0x2, R5 ;  /* 0x00000002ff077819 */ /* 0x000fe40000011605 */
[----:B------:R-:W-:Y:S02]  /*92f0*/  SEL R5, RZ, 0x1, !P1 ;  /* 0x00000001ff057807 */ /* 0x000fe40004800000 */
[----:B------:R-:W-:Y:S01]  /*9300*/  ISETP.GE.U32.AND P1, PT, R16, UR4, PT ;  /* 0x0000000410007c0c */ /* 0x000fe2000bf26070 */
[----:B------:R-:W-:Y:S01]  /*9310*/  IMAD R12, R7, -0x5, R12 ;  /* 0xfffffffb070c7824 */ /* 0x000fe200078e020c */
[----:B------:R-:W-:Y:S02]  /*9320*/  LOP3.LUT R0, R0, R5, RZ, 0x3c, !PT ;  /* 0x0000000500007212 */ /* 0x000fe400078e3cff */
[----:B------:R-:W-:-:S02]  /*9330*/  ISETP.GE.U32.AND.EX P1, PT, R17, UR5, PT, P1 ;  /* 0x0000000511007c0c */ /* 0x000fc4000bf26110 */
[----:B------:R-:W-:Y:S02]  /*9340*/  PRMT R4, RZ, 0x7610, R4 ;  /* 0x00007610ff047816 */ /* 0x000fe40000000004 */
[----:B------:R-:W-:Y:S01]  /*9350*/  @P3 LOP3.LUT R0, R0, 0x1, R7, 0x78, !PT ;  /* 0x0000000100003812 */ /* 0x000fe200078e7807 */
[----:B------:R-:W-:-:S08]  /*9360*/  IMAD.MOV.U32 R7, RZ, RZ, -0x1 ;  /* 0xffffffffff077424 */ /* 0x000fd000078e00ff */
[----:B0-----:R-:W-:Y:S05]  /*9370*/  @P1 BRA `(.L_x_303) ;  /* 0x00000004004c1947 */ /* 0x001fea0003800000 */
[----:B------:R-:W-:Y:S01]  /*9380*/  ULDC.64 UR4, c[0x0][0x628] ;  /* 0x00018a0000047ab9 */ /* 0x000fe20000000a00 */
[----:B------:R-:W0:Y:S01]  /*9390*/  S2R R15, SR_CTAID.X ;  /* 0x00000000000f7919 */ /* 0x000e220000002500 */
[----:B------:R-:W-:Y:S01]  /*93a0*/  ISETP.NE.U32.AND P1, PT, RZ, UR4, PT ;  /* 0x00000004ff007c0c */ /* 0x000fe2000bf25070 */
[----:B------:R-:W-:Y:S01]  /*93b0*/  ULDC UR7, c[0x0][0x630] ;  /* 0x00018c0000077ab9 */ /* 0x000fe20000000800 */
[----:B------:R-:W-:Y:S01]  /*93c0*/  IMAD.MOV.U32 R4, RZ, RZ, R16 ;  /* 0x000000ffff047224 */ /* 0x000fe200078e0010 */
[----:B------:R-:W1:Y:S01]  /*93d0*/  S2R R14, SR_CTAID.Y ;  /* 0x00000000000e7919 */ /* 0x000e620000002600 */
[----:B------:R-:W-:Y:S01]  /*93e0*/  ISETP.NE.AND.EX P1, PT, RZ, UR5, PT, P1 ;  /* 0x00000005ff007c0c */ /* 0x000fe2000bf25310 */
[----:B------:R-:W-:-:S12]  /*93f0*/  IMAD.MOV.U32 R5, RZ, RZ, R17 ;  /* 0x000000ffff057224 */ /* 0x000fd800078e0011 */
[----:B------:R-:W-:Y:S05]  /*9400*/  @!P1 BRA `(.L_x_304) ;  /* 0x0000000000289947 */ /* 0x000fea0003800000 */
[----:B------:R-:W-:Y:S02]  /*9410*/  ULDC UR6, c[0x0][0x634] ;  /* 0x00018d0000067ab9 */ /* 0x000fe40000000800 */
[----:B------:R-:W-:-:S05]  /*9420*/  IADD3 R9, P1, R16, UR6, RZ ;  /* 0x0000000610097c10 */ /* 0x000fca000ff3e0ff */
[----:B------:R-:W-:-:S04]  /*9430*/  IMAD.X R21, RZ, RZ, R17, P1 ;  /* 0x000000ffff157224 */ /* 0x000fc800008e0611 */
[----:B------:R-:W-:-:S04]  /*9440*/  IMAD.WIDE.U32 R6, R21, UR4, RZ ;  /* 0x0000000415067c25 */ /* 0x000fc8000f8e00ff */
[----:B------:R-:W-:-:S04]  /*9450*/  IMAD.WIDE.U32 R6, P1, R9, UR5, R6 ;  /* 0x0000000509067c25 */ /* 0x000fc8000f820006 */
[----:B------:R-:W-:-:S04]  /*9460*/  IMAD.WIDE.U32 R8, R9, UR4, RZ ;  /* 0x0000000409087c25 */ /* 0x000fc8000f8e00ff */
[----:B------:R-:W-:Y:S01]  /*9470*/  IMAD.X R5, RZ, RZ, RZ, P1 ;  /* 0x000000ffff057224 */ /* 0x000fe200008e06ff */
[----:B------:R-:W-:Y:S01]  /*9480*/  IADD3 RZ, P1, R9, R6, RZ ;  /* 0x0000000609ff7210 */ /* 0x000fe20007f3e0ff */
[----:B------:R-:W-:-:S04]  /*9490*/  IMAD.MOV.U32 R4, RZ, RZ, R7 ;  /* 0x000000ffff047224 */ /* 0x000fc800078e0007 */
[----:B------:R-:W-:-:S08]  /*94a0*/  IMAD.WIDE.U32.X R4, R21, UR5, R4, P1 ;  /* 0x0000000515047c25 */ /* 0x000fd000088e0404 */
.L_x_304:
[--C-:B------:R-:W-:Y:S01]  /*94b0*/  SHF.R.U64 R8, R4, UR7, R5.reuse ;  /* 0x0000000704087c19 */ /* 0x100fe20008001205 */
[----:B------:R-:W-:Y:S01]  /*94c0*/  ULDC.64 UR4, c[0x0][0x620] ;  /* 0x0001880000047ab9 */ /* 0x000fe20000000a00 */
[----:B------:R-:W-:Y:S01]  /*94d0*/  SHF.R.U32.HI R4, RZ, UR7, R5 ;  /* 0x00000007ff047c19 */ /* 0x000fe20008011605 */
[----:B------:R-:W2:Y:S01]  /*94e0*/  LDC R24, c[0x0][0x144] ;  /* 0x00005100ff187b82 */ /* 0x000ea20000000800 */
[----:B------:R-:W-:Y:S01]  /*94f0*/  IADD3 R7, P1, RZ, -R8, RZ ;  /* 0x80000008ff077210 */ /* 0x000fe20007f3e0ff */
[----:B------:R-:W-:Y:S01]  /*9500*/  ULDC.64 UR8, c[0x0][0x640] ;  /* 0x0001900000087ab9 */ /* 0x000fe20000000a00 */
[----:B0-----:R-:W-:Y:S01]  /*9510*/  I2FP.F32.U32 R9, R15 ;  /* 0x0000000f00097245 */ /* 0x001fe20000201000 */
[----:B------:R-:W-:Y:S02]  /*9520*/  ULDC UR6, c[0x0][0x608] ;  /* 0x0001820000067ab9 */ /* 0x000fe40000000800 */
[----:B------:R-:W-:Y:S01]  /*9530*/  IMAD.X R4, RZ, RZ, ~R4, P1 ;  /* 0x000000ffff047224 */ /* 0x000fe200008e0e04 */
[----:B------:R-:W-:Y:S01]  /*9540*/  ISETP.NE.U32.AND P1, PT, RZ, UR8, PT ;  /* 0x00000008ff007c0c */ /* 0x000fe2000bf25070 */
[----:B------:R-:W0:Y:S02]  /*9550*/  LDC R21, c[0x0][0x148] ;  /* 0x00005200ff157b82 */ /* 0x000e240000000800 */
[----:B------:R-:W-:Y:S01]  /*9560*/  IMAD R6, R4, UR4, RZ ;  /* 0x0000000404067c24 */ /* 0x000fe2000f8e02ff */
[----:B------:R-:W-:Y:S01]  /*9570*/  ISETP.NE.AND.EX P1, PT, RZ, UR9, PT, P1 ;  /* 0x00000009ff007c0c */ /* 0x000fe2000bf25310 */
[----:B------:R-:W-:Y:S01]  /*9580*/  IMAD.WIDE.U32 R4, R7, UR4, R16 ;  /* 0x0000000407047c25 */ /* 0x000fe2000f8e0010 */
[----:B------:R-:W-:-:S03]  /*9590*/  ULDC UR4, c[0x0][0x150] ;  /* 0x0000540000047ab9 */ /* 0x000fc60000000800 */
[----:B------:R-:W-:Y:S02]  /*95a0*/  IMAD R7, R7, UR5, R6 ;  /* 0x0000000507077c24 */ /* 0x000fe4000f8e0206 */
[----:B------:R-:W-:Y:S01]  /*95b0*/  FMUL R6, R9, UR4 ;  /* 0x0000000409067c20 */ /* 0x000fe20008400000 */
[----:B------:R-:W-:Y:S01]  /*95c0*/  ULDC UR4, c[0x0][0x618] ;  /* 0x0001860000047ab9 */ /* 0x000fe20000000800 */
[----:B------:R-:W-:Y:S01]  /*95d0*/  ULDC UR5, c[0x0][0x154] ;  /* 0x0000550000057ab9 */ /* 0x000fe20000000800 */
[----:B------:R-:W-:-:S03]  /*95e0*/  IMAD.IADD R5, R5, 0x1, R7 ;  /* 0x0000000105057824 */ /* 0x000fc600078e0207 */
[----:B------:R-:W3:Y:S02]  /*95f0*/  F2I.U32.TRUNC.NTZ R6, R6 ;  /* 0x0000000600067305 */ /* 0x000ee4000020f000 */
[----:B------:R-:W-:Y:S02]  /*9600*/  SHF.R.U64 R9, R4, UR4, R5 ;  /* 0x0000000404097c19 */ /* 0x000fe40008001205 */
[----:B-1----:R-:W-:-:S05]  /*9610*/  I2FP.F32.U32 R4, R14 ;  /* 0x0000000e00047245 */ /* 0x002fca0000201000 */
[----:B------:R-:W-:Y:S01]  /*9620*/  FMUL R22, R4, UR5 ;  /* 0x0000000504167c20 */ /* 0x000fe20008400000 */
[----:B------:R-:W-:Y:S01]  /*9630*/  SHF.R.U32.HI R4, RZ, UR4, R5 ;  /* 0x00000004ff047c19 */ /* 0x000fe20008011605 */
[----:B------:R-:W-:-:S03]  /*9640*/  ULDC UR4, c[0x0][0x658] ;  /* 0x0001960000047ab9 */ /* 0x000fc60000000800 */
[--C-:B------:R-:W-:Y:S01]  /*9650*/  SHF.R.U64 R20, R9, UR6, R4.reuse ;  /* 0x0000000609147c19 */ /* 0x100fe20008001204 */
[----:B------:R-:W1:Y:S01]  /*9660*/  F2I.U32.TRUNC.NTZ R22, R22 ;  /* 0x0000001600167305 */ /* 0x000e62000020f000 */
[----:B------:R-:W-:Y:S01]  /*9670*/  SHF.R.U32.HI R5, RZ, UR6, R4 ;  /* 0x00000006ff057c19 */ /* 0x000fe20008011604 */
[----:B---3--:R-:W-:-:S03]  /*9680*/  IMAD.MOV R6, RZ, RZ, -R6 ;  /* 0x000000ffff067224 */ /* 0x008fc600078e0a06 */
[----:B------:R-:W-:Y:S01]  /*9690*/  SHF.R.U64 R18, R20, UR4, R5 ;  /* 0x0000000414127c19 */ /* 0x000fe20008001205 */
[----:B--2---:R-:W-:Y:S01]  /*96a0*/  IMAD R15, R24, R6, R15 ;  /* 0x00000006180f7224 */ /* 0x004fe200078e020f */
[----:B------:R-:W-:-:S03]  /*96b0*/  SHF.R.U32.HI R23, RZ, UR4, R5 ;  /* 0x00000004ff177c19 */ /* 0x000fc60008011605 */
[----:B------:R-:W-:Y:S02]  /*96c0*/  IMAD.MOV.U32 R4, RZ, RZ, R18 ;  /* 0x000000ffff047224 */ /* 0x000fe400078e0012 */
[----:B------:R-:W-:Y:S01]  /*96d0*/  IMAD.MOV.U32 R5, RZ, RZ, R23 ;  /* 0x000000ffff057224 */ /* 0x000fe200078e0017 */
[----:B-1----:R-:W-:Y:S06]  /*96e0*/  @!P1 BRA `(.L_x_305) ;  /* 0x0000000000289947 */ /* 0x002fec0003800000 */
[----:B------:R-:W-:Y:S02]  /*96f0*/  ULDC UR4, c[0x0][0x64c] ;  /* 0x0001930000047ab9 */ /* 0x000fe40000000800 */
[----:B------:R-:W-:-:S05]  /*9700*/  IADD3 R5, P1, R18, UR4, RZ ;  /* 0x0000000412057c10 */ /* 0x000fca000ff3e0ff */
[----:B------:R-:W-:-:S04]  /*9710*/  IMAD.X R23, RZ, RZ, R23, P1 ;  /* 0x000000ffff177224 */ /* 0x000fc800008e0617 */
[----:B------:R-:W-:-:S04]  /*9720*/  IMAD.WIDE.U32 R6, R23, UR8, RZ ;  /* 0x0000000817067c25 */ /* 0x000fc8000f8e00ff */
[----:B------:R-:W-:-:S04]  /*9730*/  IMAD.WIDE.U32 R6, P1, R5, UR9, R6 ;  /* 0x0000000905067c25 */ /* 0x000fc8000f820006 */
[----:B------:R-:W-:-:S04]  /*9740*/  IMAD.WIDE.U32 R4, R5, UR8, RZ ;  /* 0x0000000805047c25 */ /* 0x000fc8000f8e00ff */
[----:B------:R-:W-:Y:S01]  /*9750*/  IMAD.MOV.U32 R4, RZ, RZ, R7 ;  /* 0x000000ffff047224 */ /* 0x000fe200078e0007 */
[----:B------:R-:W-:Y:S01]  /*9760*/  IADD3 RZ, P3, R5, R6, RZ ;  /* 0x0000000605ff7210 */ /* 0x000fe20007f7e0ff */
[----:B------:R-:W-:-:S04]  /*9770*/  IMAD.X R5, RZ, RZ, RZ, P1 ;  /* 0x000000ffff057224 */ /* 0x000fc800008e06ff */
[----:B------:R-:W-:-:S08]  /*9780*/  IMAD.WIDE.U32.X R4, R23, UR9, R4, P3 ;  /* 0x0000000917047c25 */ /* 0x000fd000098e0404 */
.L_x_305:
[----:B------:R-:W-:Y:S01]  /*9790*/  ISETP.NE.AND P1, PT, R2, 0x1, PT ;  /* 0x000000010200780c */ /* 0x000fe20003f25270 */
[----:B------:R-:W-:Y:S01]  /*97a0*/  ULDC UR4, c[0x0][0x648] ;  /* 0x0001920000047ab9 */ /* 0x000fe20000000800 */
[----:B------:R-:W-:Y:S01]  /*97b0*/  LOP3.LUT R20, R20, UR17, RZ, 0xc0, !PT ;  /* 0x0000001114147c12 */ /* 0x000fe2000f8ec0ff */
[----:B------:R-:W-:Y:S01]  /*97c0*/  IMAD.MOV R22, RZ, RZ, -R22 ;  /* 0x000000ffff167224 */ /* 0x000fe200078e0a16 */
[----:B------:R-:W-:Y:S01]  /*97d0*/  SHF.R.U64 R5, R4, UR4, R5 ;  /* 0x0000000404057c19 */ /* 0x000fe20008001205 */
[----:B------:R-:W-:Y:S01]  /*97e0*/  ULDC UR4, c[0x0][0x638] ;  /* 0x00018e0000047ab9 */ /* 0x000fe20000000800 */
[----:B------:R-:W-:Y:S01]  /*97f0*/  LOP3.LUT R9, R9, UR16, RZ, 0xc0, !PT ;  /* 0x0000001009097c12 */ /* 0x000fe2000f8ec0ff */
[----:B------:R-:W-:Y:S01]  /*9800*/  ULDC UR5, c[0x0][0x610] ;  /* 0x0001840000057ab9 */ /* 0x000fe20000000800 */
[----:B------:R-:W-:Y:S02]  /*9810*/  IMAD.MOV.U32 R4, RZ, RZ, 0x1 ;  /* 0x00000001ff047424 */ /* 0x000fe400078e00ff */
[----:B------:R-:W-:-:S02]  /*9820*/  IMAD.MOV R7, RZ, RZ, -R5 ;  /* 0x000000ffff077224 */ /* 0x000fc400078e0a05 */
[----:B------:R-:W-:Y:S02]  /*9830*/  IMAD R20, R5, UR18, R20 ;  /* 0x0000001205147c24 */ /* 0x000fe4000f8e0214 */
[----:B0-----:R-:W-:Y:S02]  /*9840*/  @P1 IMAD R15, R21, R22, R14 ;  /* 0x00000016150f1224 */ /* 0x001fe400078e020e */
[----:B------:R-:W-:Y:S01]  /*9850*/  IMAD R18, R7, UR4, R18 ;  /* 0x0000000407127c24 */ /* 0x000fe2000f8e0212 */
[----:B------:R-:W-:Y:S01]  /*9860*/  ULDC UR4, c[0x0][0x600] ;  /* 0x0001800000047ab9 */ /* 0x000fe20000000800 */
[----:B------:R-:W-:Y:S02]  /*9870*/  IMAD R15, R20, UR5, R15 ;  /* 0x00000005140f7c24 */ /* 0x000fe4000f8e020f */
[----:B------:R-:W-:-:S05]  /*9880*/  IMAD R18, R18, UR4, R9 ;  /* 0x0000000412127c24 */ /* 0x000fca000f8e0209 */
[----:B------:R-:W-:Y:S02]  /*9890*/  SEL R9, R18, R15, !P1 ;  /* 0x0000000f12097207 */ /* 0x000fe40004800000 */
[----:B------:R-:W-:-:S07]  /*98a0*/  SEL R7, R15, R18, !P1 ;  /* 0x000000120f077207 */ /* 0x000fce0004800000 */
.L_x_303:
[----:B------:R-:W-:Y:S05]  /*98b0*/  BSYNC B1 ;  /* 0x0000000000017941 */ /* 0x000fea0003800000 */
.L_x_302:
[----:B------:R-:W-:-:S13]  /*98c0*/  LOP3.LUT P1, RZ, R4, 0xff, RZ, 0xc0, !PT ;  /* 0x000000ff04ff7812 */ /* 0x000fda000782c0ff */
[----:B------:R-:W-:Y:S05]  /*98d0*/  @P1 BRA `(.L_x_306) ;  /* 0xfffffff4004c1947 */ /* 0x000fea000383ffff */
[----:B------:R-:W-:Y:S05]  /*98e0*/  BSYNC B0 ;  /* 0x0000000000007941 */ /* 0x000fea0003800000 */
.L_x_294:
[----:B------:R-:W-:-:S03]  /*98f0*/  UMOV UR4, 0xffffffff ;  /* 0xffffffff00047882 */ /* 0x000fc60000000000 */
[----:B------:R-:W-:Y:S05]  /*9900*/  BRA.DIV UR4, `(.L_x_307) ;  /* 0x0000000604387947 */ /* 0x000fea000b800000 */
[----:B------:R-:W-:-:S13]  /*9910*/  ELECT P6, URZ, PT ;  /* 0x00000000003f782f */ /* 0x000fda00038c0000 */
.L_x_322:
[----:B------:R-:W-:Y:S04]  /*9920*/  BSSY B0, `(.L_x_308) ;  /* 0x0000034000007945 */ /* 0x000fe80003800000 */
[----:B------:R-:W-:Y:S05]  /*9930*/  @!P6 BRA `(.L_x_309) ;  /* 0x0000000000c8e947 */ /* 0x000fea0003800000 */
[----:B------:R-:W-:-:S04]  /*9940*/  LOP3.LUT R19, R19, 0x2, RZ, 0xfc, !PT ;  /* 0x0000000213137812 */ /* 0x000fc800078efcff */
[----:B------:R-:W-:-:S13]  /*9950*/  ISETP.NE.AND P0, PT, R19, 0x3, PT ;  /* 0x000000031300780c */ /* 0x000fda0003f05270 */
[----:B------:R-:W-:Y:S05]  /*9960*/  @!P0 BRA `(.L_x_310) ;  /* 0x0000000000048947 */ /* 0x000fea0003800000 */
[----:B------:R-:W-:Y:S01]  /*9970*/  BPT.TRAP 0x1 ;  /* 0x000000040000795c */ /* 0x000fe20000300000 */
.L_x_310:
[----:B------:R-:W0:Y:S01]  /*9980*/  S2R R3, SR_CgaCtaId ;  /* 0x0000000000037919 */ /* 0x000e220000008800 */
[----:B------:R-:W-:-:S04]  /*9990*/  MOV R2, 0x400 ;  /* 0x0000040000027802 */ /* 0x000fc80000000f00 */
[----:B0-----:R-:W-:Y:S02]  /*99a0*/  LEA R3, R3, R2, 0x18 ;  /* 0x0000000203037211 */ /* 0x001fe400078ec0ff */
[----:B------:R-:W-:-:S03]  /*99b0*/  SHF.L.U32 R2, R0, 0x1f, RZ ;  /* 0x0000001f00027819 */ /* 0x000fc600000006ff */
[----:B------:R-:W-:-:S04]  /*99c0*/  VIADD R3, R3, 0x28 ;  /* 0x0000002803037836 */ /* 0x000fc80000000000 */
[C---:B------:R-:W-:Y:S02]  /*99d0*/  IMAD R7, R12.reuse, 0x8, R3 ;  /* 0x000000080c077824 */ /* 0x040fe400078e0203 */
[----:B------:R-:W-:Y:S02]  /*99e0*/  VIADD R12, R12, 0x1 ;  /* 0x000000010c0c7836 */ /* 0x000fe40000000000 */
[----:B------:R-:W0:Y:S03]  /*99f0*/  SYNCS.PHASECHK.TRANS64.TRYWAIT P0, [R7+URZ], R2 ;  /* 0x00000002070075a7 */ /* 0x000e26000800017f */
[----:B------:R-:W-:-:S04]  /*9a00*/  ISETP.NE.AND P1, PT, R12, 0x5, PT ;  /* 0x000000050c00780c */ /* 0x000fc80003f25270 */
[----:B------:R-:W-:Y:S02]  /*9a10*/  SEL R5, RZ, 0x1, P1 ;  /* 0x00000001ff057807 */ /* 0x000fe40000800000 */
[----:B------:R-:W-:Y:S02]  /*9a20*/  SEL R12, R12, RZ, P1 ;  /* 0x000000ff0c0c7207 */ /* 0x000fe40000800000 */
[----:B------:R-:W-:-:S03]  /*9a30*/  LOP3.LUT R5, R0, R5, RZ, 0x3c, !PT ;  /* 0x0000000500057212 */ /* 0x000fc600078e3cff */
[----:B------:R-:W-:Y:S01]  /*9a40*/  IMAD R9, R12, 0x8, R3 ;  /* 0x000000080c097824 */ /* 0x000fe200078e0203 */
[----:B------:R-:W-:Y:S01]  /*9a50*/  SHF.L.U32 R4, R5, 0x1f, RZ ;  /* 0x0000001f05047819 */ /* 0x000fe200000006ff */
[----:B0-----:R-:W-:Y:S06]  /*9a60*/  @!P0 BRA `(.L_x_311) ;  /* 0x0000000400008947 */ /* 0x001fec0003800000 */
.L_x_323:
[----:B------:R-:W1:Y:S01]  /*9a70*/  SYNCS.PHASECHK.TRANS64.TRYWAIT P0, [R9+URZ], R4 ;  /* 0x00000004090075a7 */ /* 0x000e62000800017f */
[----:B------:R-:W-:-:S05]  /*9a80*/  VIADD R0, R12, 0x1 ;  /* 0x000000010c007836 */ /* 0x000fca0000000000 */
[----:B------:R-:W-:-:S04]  /*9a90*/  ISETP.NE.AND P1, PT, R0, 0x5, PT ;  /* 0x000000050000780c */ /* 0x000fc80003f25270 */
[----:B0-----:R-:W-:Y:S02]  /*9aa0*/  SEL R2, RZ, 0x1, P1 ;  /* 0x00000001ff027807 */ /* 0x001fe40000800000 */
[----:B------:R-:W-:Y:S02]  /*9ab0*/  SEL R0, R0, RZ, P1 ;  /* 0x000000ff00007207 */ /* 0x000fe40000800000 */
[----:B------:R-:W-:-:S03]  /*9ac0*/  LOP3.LUT R7, R5, R2, RZ, 0x3c, !PT ;  /* 0x0000000205077212 */ /* 0x000fc600078e3cff */
[----:B------:R-:W-:Y:S01]  /*9ad0*/  IMAD R6, R0, 0x8, R3 ;  /* 0x0000000800067824 */ /* 0x000fe200078e0203 */
[----:B------:R-:W-:Y:S01]  /*9ae0*/  SHF.L.U32 R5, R7, 0x1f, RZ ;  /* 0x0000001f07057819 */ /* 0x000fe200000006ff */
[----:B-1----:R-:W-:Y:S06]  /*9af0*/  @!P0 BRA `(.L_x_312) ;  /* 0x0000000000f08947 */ /* 0x002fec0003800000 */
.L_x_324:
[----:B------:R-:W1:Y:S01]  /*9b00*/  SYNCS.PHASECHK.TRANS64.TRYWAIT P0, [R6+URZ], R5 ;  /* 0x00000005060075a7 */ /* 0x000e62000800017f */
[----:B------:R-:W-:-:S05]  /*9b10*/  VIADD R0, R0, 0x1 ;  /* 0x0000000100007836 */ /* 0x000fca0000000000 */
[----:B------:R-:W-:-:S04]  /*9b20*/  ISETP.NE.AND P1, PT, R0, 0x5, PT ;  /* 0x000000050000780c */ /* 0x000fc80003f25270 */
[----:B------:R-:W-:Y:S02]  /*9b30*/  SEL R2, RZ, 0x1, P1 ;  /* 0x00000001ff027807 */ /* 0x000fe40000800000 */
[----:B------:R-:W-:Y:S02]  /*9b40*/  SEL R0, R0, RZ, P1 ;  /* 0x000000ff00007207 */ /* 0x000fe40000800000 */
[----:B------:R-:W-:-:S03]  /*9b50*/  LOP3.LUT R7, R7, R2, RZ, 0x3c, !PT ;  /* 0x0000000207077212 */ /* 0x000fc600078e3cff */
[----:B0-----:R-:W-:Y:S01]  /*9b60*/  IMAD R9, R0, 0x8, R3 ;  /* 0x0000000800097824 */ /* 0x001fe200078e0203 */
[----:B------:R-:W-:Y:S01]  /*9b70*/  SHF.L.U32 R4, R7, 0x1f, RZ ;  /* 0x0000001f07047819 */ /* 0x000fe200000006ff */
[----:B-1----:R-:W-:Y:S06]  /*9b80*/  @!P0 BRA `(.L_x_313) ;  /* 0x0000000000e08947 */ /* 0x002fec0003800000 */
.L_x_325:
[----:B------:R-:W1:Y:S01]  /*9b90*/  SYNCS.PHASECHK.TRANS64.TRYWAIT P0, [R9+URZ], R4 ;  /* 0x00000004090075a7 */ /* 0x000e62000800017f */
[----:B------:R-:W-:-:S05]  /*9ba0*/  VIADD R0, R0, 0x1 ;  /* 0x0000000100007836 */ /* 0x000fca0000000000 */
[----:B------:R-:W-:-:S04]  /*9bb0*/  ISETP.NE.AND P1, PT, R0, 0x5, PT ;  /* 0x000000050000780c */ /* 0x000fc80003f25270 */
[----:B------:R-:W-:Y:S02]  /*9bc0*/  SEL R2, RZ, 0x1, P1 ;  /* 0x00000001ff027807 */ /* 0x000fe40000800000 */
[----:B------:R-:W-:Y:S02]  /*9bd0*/  SEL R0, R0, RZ, P1 ;  /* 0x000000ff00007207 */ /* 0x000fe40000800000 */
[----:B------:R-:W-:Y:S01]  /*9be0*/  LOP3.LUT R2, R7, R2, RZ, 0x3c, !PT ;  /* 0x0000000207027212 */ /* 0x000fe200078e3cff */
[----:B-1----:R-:W-:Y:S06]  /*9bf0*/  @!P0 BRA `(.L_x_314) ;  /* 0x0000000000d88947 */ /* 0x002fec0003800000 */
.L_x_326:
[----:B------:R-:W-:Y:S01]  /*9c00*/  IMAD R3, R0, 0x8, R3 ;  /* 0x0000000800037824 */ /* 0x000fe200078e0203 */
[----:B------:R-:W-:-:S07]  /*9c10*/  SHF.L.U32 R0, R2, 0x1f, RZ ;  /* 0x0000001f02007819 */ /* 0x000fce00000006ff */
.L_x_315:
[----:B--2---:R2:W3:Y:S02]  /*9c20*/  SYNCS.PHASECHK.TRANS64.TRYWAIT P0, [R3+URZ], R0 ;  /* 0x00000000030075a7 */ /* 0x0044e4000800017f */
[----:B---3--:R-:W-:Y:S05]  /*9c30*/  @!P0 NANOSLEEP.SYNCS 0x989680 ;  /* 0x009896800000895d */ /* 0x008fea0003900000 */
[----:B------:R-:W3:Y:S02]  /*9c40*/  @!P0 SYNCS.PHASECHK.TRANS64 P0, [R3+URZ], R0 ;  /* 0x00000000030085a7 */ /* 0x000ee4000800007f */
[----:B---3--:R-:W-:Y:S05]  /*9c50*/  @!P0 BRA `(.L_x_315) ;  /* 0xfffffffc00f08947 */ /* 0x008fea000383ffff */
.L_x_309:
[----:B------:R-:W-:Y:S05]  /*9c60*/  BSYNC B0 ;  /* 0x0000000000007941 */ /* 0x000fea0003800000 */
.L_x_308:
[----:B------:R-:W-:Y:S05]  /*9c70*/  EXIT ;  /* 0x000000000000794d */ /* 0x000fea0003800000 */
.L_x_17:
[----:B----4-:R4:W0:Y:S02]  /*9c80*/  SYNCS.PHASECHK.TRANS64.TRYWAIT P1, [R3+URZ], R0 ;  /* 0x00000000030075a7 */ /* 0x010824000802017f */
[----:B0-----:R-:W-:Y:S05]  /*9c90*/  @!P1 NANOSLEEP.SYNCS 0x989680 ;  /* 0x009896800000995d */ /* 0x001fea0003900000 */
[----:B------:R-:W0:Y:S02]  /*9ca0*/  @!P1 SYNCS.PHASECHK.TRANS64 P1, [R3+URZ], R0 ;  /* 0x00000000030095a7 */ /* 0x000e24000802007f */
[----:B0-----:R-:W-:Y:S05]  /*9cb0*/  @!P1 BRA `(.L_x_17) ;  /* 0xfffffffc00f09947 */ /* 0x001fea000383ffff */
[----:B------:R-:W-:Y:S05]  /*9cc0*/  BRA `(.L_x_16) ;  /* 0xffffff7400707947 */ /* 0x000fea000383ffff */
.L_x_22:
[----:B-1----:R1:W3:Y:S02]  /*9cd0*/  SYNCS.PHASECHK.TRANS64.TRYWAIT P1, [R5+URZ], R4 ;  /* 0x00000004050075a7 */ /* 0x0022e4000802017f */
[----:B---3--:R-:W-:Y:S05]  /*9ce0*/  @!P1 NANOSLEEP.SYNCS 0x989680 ;  /* 0x009896800000995d */ /* 0x008fea0003900000 */
[----:B------:R-:W3:Y:S02]  /*9cf0*/  @!P1 SYNCS.PHASECHK.TRANS64 P1, [R5+URZ], R4 ;  /* 0x00000004050095a7 */ /* 0x000ee4000802007f */
[----:B---3--:R-:W-:Y:S05]  /*9d00*/  @!P1 BRA `(.L_x_22) ;  /* 0xfffffffc00f09947 */ /* 0x008fea000383ffff */
[----:B------:R-:W-:Y:S05]  /*9d10*/  BRA `(.L_x_21) ;  /* 0xffffff7800147947 */ /* 0x000fea000383ffff */
.L_x_295:
[----:B------:R-:W-:Y:S01]  /*9d20*/  BSSY B1, `(.L_x_316) ;  /* 0x0000006000017945 */ /* 0x000fe20003800000 */
[----:B------:R-:W-:-:S07]  /*9d30*/  IMAD.MOV.U32 R15, RZ, RZ, -0x1 ;  /* 0xffffffffff0f7424 */ /* 0x000fce00078e00ff */
[----:B------:R-:W-:Y:S05]  /*9d40*/  WARPSYNC.COLLECTIVE R15, `(.L_x_317) ;  /* 0x000000000f0c7348 */ /* 0x000fea0003c00000 */
[----:B------:R-:W-:Y:S02]  /*9d50*/  ELECT P6, UR62, PT ;  /* 0x00000000003e782f */ /* 0x000fe400038c0000 */
[----:B------:R-:W-:Y:S01]  /*9d60*/  MOV R14, UR62 ;  /* 0x0000003e000e7c02 */ /* 0x000fe20008000f00 */
[----:B------:R-:W-:Y:S10]  /*9d70*/  ENDCOLLECTIVE ;  /* 0x000000000000791b */ /* 0x000ff40003800000 */
.L_x_317:
[----:B------:R-:W-:Y:S05]  /*9d80*/  BSYNC B1 ;  /* 0x0000000000017941 */ /* 0x000fea0003800000 */
.L_x_316:
[----:B------:R-:W-:Y:S05]  /*9d90*/  BRA `(.L_x_318) ;  /* 0xfffffff000287947 */ /* 0x000fea000383ffff */
.L_x_298:
[----:B0-----:R0:W1:Y:S02]  /*9da0*/  SYNCS.PHASECHK.TRANS64.TRYWAIT P1, [R14+URZ+0x28], R7 ;  /* 0x000028070e0075a7 */ /* 0x001064000802017f */
[----:B-1----:R-:W-:Y:S05]  /*9db0*/  @!P1 NANOSLEEP.SYNCS 0x989680 ;  /* 0x009896800000995d */ /* 0x002fea0003900000 */
[----:B------:R-:W1:Y:S02]  /*9dc0*/  @!P1 SYNCS.PHASECHK.TRANS64 P1, [R14+URZ+0x28], R7 ;  /* 0x000028070e0095a7 */ /* 0x000e64000802007f */
[----:B-1----:R-:W-:Y:S05]  /*9dd0*/  @!P1 BRA `(.L_x_298) ;  /* 0xfffffffc00f09947 */ /* 0x002fea000383ffff */
[----:B------:R-:W-:Y:S05]  /*9de0*/  BRA `(.L_x_319) ;  /* 0xfffffff0005c7947 */ /* 0x000fea000383ffff */
.L_x_307:
[----:B------:R-:W-:Y:S01]  /*9df0*/  BSSY B0, `(.L_x_320) ;  /* 0x0000006000007945 */ /* 0x000fe20003800000 */
[----:B------:R-:W-:-:S07]  /*9e00*/  IMAD.MOV.U32 R15, RZ, RZ, -0x1 ;  /* 0xffffffffff0f7424 */ /* 0x000fce00078e00ff */
[----:B------:R-:W-:Y:S05]  /*9e10*/  WARPSYNC.COLLECTIVE R15, `(.L_x_321) ;  /* 0x000000000f0c7348 */ /* 0x000fea0003c00000 */
[----:B------:R-:W-:Y:S02]  /*9e20*/  ELECT P6, UR62, PT ;  /* 0x00000000003e782f */ /* 0x000fe400038c0000 */
[----:B------:R-:W-:Y:S01]  /*9e30*/  MOV R14, UR62 ;  /* 0x0000003e000e7c02 */ /* 0x000fe20008000f00 */
[----:B------:R-:W-:Y:S10]  /*9e40*/  ENDCOLLECTIVE ;  /* 0x000000000000791b */ /* 0x000ff40003800000 */
.L_x_321:
[----:B------:R-:W-:Y:S05]  /*9e50*/  BSYNC B0 ;  /* 0x0000000000007941 */ /* 0x000fea0003800000 */
.L_x_320:
[----:B------:R-:W-:Y:S05]  /*9e60*/  BRA `(.L_x_322) ;  /* 0xfffffff800ac7947 */ /* 0x000fea000383ffff */
.L_x_311:
[----:B0-----:R0:W1:Y:S02]  /*9e70*/  SYNCS.PHASECHK.TRANS64.TRYWAIT P0, [R7+URZ], R2 ;  /* 0x00000002070075a7 */ /* 0x001064000800017f */
[----:B-1----:R-:W-:Y:S05]  /*9e80*/  @!P0 NANOSLEEP.SYNCS 0x989680 ;  /* 0x009896800000895d */ /* 0x002fea0003900000 */
[----:B------:R-:W1:Y:S02]  /*9e90*/  @!P0 SYNCS.PHASECHK.TRANS64 P0, [R7+URZ], R2 ;  /* 0x00000002070085a7 */ /* 0x000e64000800007f */
[----:B-1----:R-:W-:Y:S05]  /*9ea0*/  @!P0 BRA `(.L_x_311) ;  /* 0xfffffffc00f08947 */ /* 0x002fea000383ffff */
[----:B------:R-:W-:Y:S05]  /*9eb0*/  BRA `(.L_x_323) ;  /* 0xfffffff800ec7947 */ /* 0x000fea000383ffff */
.L_x_312:
[----:B0-----:R0:W1:Y:S02]  /*9ec0*/  SYNCS.PHASECHK.TRANS64.TRYWAIT P0, [R9+URZ], R4 ;  /* 0x00000004090075a7 */ /* 0x001064000800017f */
[----:B-1----:R-:W-:Y:S05]  /*9ed0*/  @!P0 NANOSLEEP.SYNCS 0x989680 ;  /* 0x009896800000895d */ /* 0x002fea0003900000 */
[----:B------:R-:W1:Y:S02]  /*9ee0*/  @!P0 SYNCS.PHASECHK.TRANS64 P0, [R9+URZ], R4 ;  /* 0x00000004090085a7 */ /* 0x000e64000800007f */
[----:B-1----:R-:W-:Y:S05]  /*9ef0*/  @!P0 BRA `(.L_x_312) ;  /* 0xfffffffc00f08947 */ /* 0x002fea000383ffff */
[----:B------:R-:W-:Y:S05]  /*9f00*/  BRA `(.L_x_324) ;  /* 0xfffffff800fc7947 */ /* 0x000fea000383ffff */
.L_x_313:
[----:B0-----:R0:W1:Y:S02]  /*9f10*/  SYNCS.PHASECHK.TRANS64.TRYWAIT P0, [R6+URZ], R5 ;  /* 0x00000005060075a7 */ /* 0x001064000800017f */
[----:B-1----:R-:W-:Y:S05]  /*9f20*/  @!P0 NANOSLEEP.SYNCS 0x989680 ;  /* 0x009896800000895d */ /* 0x002fea0003900000 */
[----:B------:R-:W1:Y:S02]  /*9f30*/  @!P0 SYNCS.PHASECHK.TRANS64 P0, [R6+URZ], R5 ;  /* 0x00000005060085a7 */ /* 0x000e64000800007f */
[----:B-1----:R-:W-:Y:S05]  /*9f40*/  @!P0 BRA `(.L_x_313) ;  /* 0xfffffffc00f08947 */ /* 0x002fea000383ffff */
[----:B------:R-:W-:Y:S05]  /*9f50*/  BRA `(.L_x_325) ;  /* 0xfffffffc000c7947 */ /* 0x000fea000383ffff */
.L_x_314:
[----:B-1----:R1:W2:Y:S02]  /*9f60*/  SYNCS.PHASECHK.TRANS64.TRYWAIT P0, [R9+URZ], R4 ;  /* 0x00000004090075a7 */ /* 0x0022a4000800017f */
[----:B--2---:R-:W-:Y:S05]  /*9f70*/  @!P0 NANOSLEEP.SYNCS 0x989680 ;  /* 0x009896800000895d */ /* 0x004fea0003900000 */
[----:B------:R-:W2:Y:S02]  /*9f80*/  @!P0 SYNCS.PHASECHK.TRANS64 P0, [R9+URZ], R4 ;  /* 0x00000004090085a7 */ /* 0x000ea4000800007f */
[----:B--2---:R-:W-:Y:S05]  /*9f90*/  @!P0 BRA `(.L_x_314) ;  /* 0xfffffffc00f08947 */ /* 0x004fea000383ffff */
[----:B------:R-:W-:Y:S05]  /*9fa0*/  BRA `(.L_x_326) ;  /* 0xfffffffc00147947 */ /* 0x000fea000383ffff */
.L_x_327:
[----:B------:R-:W-:-:S00]  /*9fb0*/  BRA `(.L_x_327) ;  /* 0xfffffffc00fc7947 */ /* 0x000fc0000383ffff */
[----:B------:R-:W-:-:S00]  /*9fc0*/  NOP ;  /* 0x0000000000007918 */ /* 0x000fc00000000000 */
        /* <DEDUP_REMOVED lines=11> */
.L_x_328:


//--------------------- .nv.global.init           --------------------------
	.section	.nv.global.init,"aw",@progbits
.nv.global.init:
	.type		$str$22,@object
	.size		$str$22,($str$23 - $str$22)
$str$22:
        /*0000*/ 	.byte	0x6b, 0x5f, 0x74, 0x69, 0x6c, 0x65, 0x5f, 0x63, 0x6f, 0x75, 0x6e, 0x74, 0x20, 0x3e, 0x3d, 0x20
        /*0010*/ 	.byte	0x31, 0x00
	.type		$str$23,@object
	.size		$str$23,(__unnamed_1 - $str$23)
$str$23:
        /*0012*/ 	.byte	0x2f, 0x74, 0x6d, 0x70, 0x2f, 0x63, 0x75, 0x74, 0x6c, 0x61, 0x73, 0x73, 0x5f, 0x73, 0x77, 0x65
        /*0022*/ 	.byte	0x65, 0x70, 0x5f, 0x73, 0x72, 0x63, 0x2f, 0x69, 0x6e, 0x63, 0x6c, 0x75, 0x64, 0x65, 0x2f, 0x63
        /*0032*/ 	.byte	0x75, 0x74, 0x6c, 0x61, 0x73, 0x73, 0x2f, 0x67, 0x65, 0x6d, 0x6d, 0x2f, 0x63, 0x6f, 0x6c, 0x6c
        /*0042*/ 	.byte	0x65, 0x63, 0x74, 0x69, 0x76, 0x65, 0x2f, 0x73, 0x6d, 0x39, 0x30, 0x5f, 0x6d, 0x6d, 0x61, 0x5f
        /*0052*/ 	.byte	0x74, 0x6d, 0x61, 0x5f, 0x67, 0x6d, 0x6d, 0x61, 0x5f, 0x73, 0x73, 0x5f, 0x77, 0x61, 0x72, 0x70
        /*0062*/ 	.byte	0x73, 0x70, 0x65, 0x63, 0x69, 0x61, 0x6c, 0x69, 0x7a, 0x65, 0x64, 0x2e, 0x68, 0x70, 0x70, 0x00
	.type		__unnamed_1,@object
	.size		__unnamed_1,(.L_0 - __unnamed_1)
__unnamed_1:
        /*0072*/ 	.byte	0x76, 0x6f, 0x69, 0x64, 0x20, 0x63, 0x75, 0x74, 0x6c, 0x61, 0x73, 0x73, 0x3a, 0x3a, 0x67, 0x65
        /* <DEDUP_REMOVED lines=172> */
        /*0b42*/ 	.byte	0x00
.L_0:


//--------------------- .nv.shared._ZN7cutlass13device_kernelINS_4gemm6kernel13GemmUniversalIN4cute5tupleIJiiiiEEENS1_10collective13CollectiveMmaINS1_34MainloopSm90TmaGmmaWarpSpecializedILi5ENS5_IJNS4_1CILi1EEESB_SB_EEENS1_35KernelTmaWarpSpecializedCooperativeEEENS5_IJNSA_ILi256EEENSA_ILi128EEENSA_ILi32EEEEEEaNS5_IJlSB_lEEEaSJ_NS4_8TiledMMAINS4_8MMA_AtomIJNS4_4SM904GMMA27MMA_64x128x32_S32S8S8_SS_TNEEEENS4_6LayoutINS5_IJNSA_ILi2EEESB_SB_EEENS5_IJSB_NSA_ILi0EEEST_EEEEENS5_IJNS4_10UnderscoreESW_SW_EEEEENS4_13SM90_TMA_LOADENS4_14ComposedLayoutINS4_7SwizzleILi1ELi4ELi3EEENS4_18smem_ptr_flag_bitsILi8EEENSQ_INS5_IJNSA_ILi8EEESH_EEENS5_IJSH_SB_EEEEEEEvNS4_8identityESZ_S19_vS1A_EENS_8epilogue10collective6detail29Sm90TmaWarpSpecializedAdapterINS1D_15DefaultEpilogueIaSJ_SJ_NS1C_6thread17LinearCombinationIaLi1EiiLNS1H_9ScaleType4KindE0ELNS_15FloatRoundStyleE2EaEENS1_15EpilogueDefaultEEEEEvvEEEEvNT_6ParamsE --------------------------
	.section	.nv.shared._ZN7cutlass13device_kernelINS_4gemm6kernel13GemmUniversalIN4cute5tupleIJiiiiEEENS1_10collective13CollectiveMmaINS1_34MainloopSm90TmaGmmaWarpSpecializedILi5ENS5_IJNS4_1CILi1EEESB_SB_EEENS1_35KernelTmaWarpSpecializedCooperativeEEENS5_IJNSA_ILi256EEENSA_ILi128EEENSA_ILi32EEEEEEaNS5_IJlSB_lEEEaSJ_NS4_8TiledMMAINS4_8MMA_AtomIJNS4_4SM904GMMA27MMA_64x128x32_S32S8S8_SS_TNEEEENS4_6LayoutINS5_IJNSA_ILi2EEESB_SB_EEENS5_IJSB_NSA_ILi0EEEST_EEEEENS5_IJNS4_10UnderscoreESW_SW_EEEEENS4_13SM90_TMA_LOADENS4_14ComposedLayoutINS4_7SwizzleILi1ELi4ELi3EEENS4_18smem_ptr_flag_bitsILi8EEENSQ_INS5_IJNSA_ILi8EEESH_EEENS5_IJSH_SB_EEEEEEEvNS4_8identityESZ_S19_vS1A_EENS_8epilogue10collective6detail29Sm90TmaWarpSpecializedAdapterINS1D_15DefaultEpilogueIaSJ_SJ_NS1C_6thread17LinearCombinationIaLi1EiiLNS1H_9ScaleType4KindE0ELNS_15FloatRoundStyleE2EaEENS1_15EpilogueDefaultEEEEEvvEEEEvNT_6ParamsE,"aw",@nobits
	.sectionflags	@""
	.align	16
	.zero		1024


//--------------------- .nv.shared.reserved.0     --------------------------
	.section	.nv.shared.reserved.0,"aw",@nobits
	.weak		__nv_reservedSMEM_offset_0_alias
	.size		__nv_reservedSMEM_offset_0_alias, 0, 0
	.other		__nv_reservedSMEM_offset_0_alias,@"STO_CUDA_RESERVED_SHARED STV_DEFAULT"
__nv_reservedSMEM_offset_0_alias:
	.zero		0


//--------------------- .nv.global                --------------------------
	.section	.nv.global,"aw",@nobits
.nv.global:
	.type		_ZN39_INTERNAL_f2d3f6c6_4_k_cu_f6d4eb04_66714cute1_E,@object
	.size		_ZN39_INTERNAL_f2d3f6c6_4_k_cu_f6d4eb04_66714cute1_E,(_ZN39_INTERNAL_f2d3f6c6_4_k_cu_f6d4eb04_66714cuda3std3__45__cpo6cbeginE - _ZN39_INTERNAL_f2d3f6c6_4_k_cu_f6d4eb04_66714cute1_E)
_ZN39_INTERNAL_f2d3f6c6_4_k_cu_f6d4eb04_66714cute1_E:
	.zero		1
	.type		_ZN39_INTERNAL_f2d3f6c6_4_k_cu_f6d4eb04_66714cuda3std3__45__cpo6cbeginE,@object
	.size		_ZN39_INTERNAL_f2d3f6c6_4_k_cu_f6d4eb04_66714cuda3std3__45__cpo6cbeginE,(_ZN39_INTERNAL_f2d3f6c6_4_k_cu_f6d4eb04_66714cuda3std3__48in_placeE - _ZN39_INTERNAL_f2d3f6c6_4_k_cu_f6d4eb04_66714cuda3std3__45__cpo6cbeginE)
_ZN39_INTERNAL_f2d3f6c6_4_k_cu_f6d4eb04_66714cuda3std3__45__cpo6cbeginE:
	.zero		1
	.type		_ZN39_INTERNAL_f2d3f6c6_4_k_cu_f6d4eb04_66714cuda3std3__48in_placeE,@object
	.size		_ZN39_INTERNAL_f2d3f6c6_4_k_cu_f6d4eb04_66714cuda3std3__48in_placeE,(_ZN39_INTERNAL_f2d3f6c6_4_k_cu_f6d4eb04_66714cuda3std6ranges3__45__cpo9iter_moveE - _ZN39_INTERNAL_f2d3f6c6_4_k_cu_f6d4eb04_66714cuda3std3__48in_placeE)
_ZN39_INTERNAL_f2d3f6c6_4_k_cu_f6d4eb04_66714cuda3std3__48in_placeE:
	.zero		1
	.type		_ZN39_INTERNAL_f2d3f6c6_4_k_cu_f6d4eb04_66714cuda3std6ranges3__45__cpo9iter_moveE,@object
	.size		_ZN39_INTERNAL_f2d3f6c6_4_k_cu_f6d4eb04_66714cuda3std6ranges3__45__cpo9iter_moveE,(_ZN39_INTERNAL_f2d3f6c6_4_k_cu_f6d4eb04_66714cuda3std3__45__cpo5beginE - _ZN39_INTERNAL_f2d3f6c6_4_k_cu_f6d4eb04_66714cuda3std6ranges3__45__cpo9iter_moveE)
_ZN39_INTERNAL_f2d3f6c6_4_k_cu_f6d4eb04_66714cuda3std6ranges3__45__cpo9iter_moveE:
	.zero		1
	.type		_ZN39_INTERNAL_f2d3f6c6_4_k_cu_f6d4eb04_66714cuda3std3__45__cpo5beginE,@object
	.size		_ZN39_INTERNAL_f2d3f6c6_4_k_cu_f6d4eb04_66714cuda3std3__45__cpo5beginE,(_ZN39_INTERNAL_f2d3f6c6_4_k_cu_f6d4eb04_66714cuda3std3__441_GLOBAL__N__f2d3f6c6_4_k_cu_f6d4eb04_66716ignoreE - _ZN39_INTERNAL_f2d3f6c6_4_k_cu_f6d4eb04_66714cuda3std3__45__cpo5beginE)
_ZN39_INTERNAL_f2d3f6c6_4_k_cu_f6d4eb04_66714cuda3std3__45__cpo5beginE:
	.zero		1
	.type		_ZN39_INTERNAL_f2d3f6c6_4_k_cu_f6d4eb04_66714cuda3std3__441_GLOBAL__N__f2d3f6c6_4_k_cu_f6d4eb04_66716ignoreE,@object
	.size		_ZN39_INTERNAL_f2d3f6c6_4_k_cu_f6d4eb04_66714cuda3std3__441_GLOBAL__N__f2d3f6c6_4_k_cu_f6d4eb04_66716ignoreE,(_ZN39_INTERNAL_f2d3f6c6_4_k_cu_f6d4eb04_66714cute7productE - _ZN39_INTERNAL_f2d3f6c6_4_k_cu_f6d4eb04_66714cuda3std3__441_GLOBAL__N__f2d3f6c6_4_k_cu_f6d4eb04_66716ignoreE)
_ZN39_INTERNAL_f2d3f6c6_4_k_cu_f6d4eb04_66714cuda3std3__441_GLOBAL__N__f2d3f6c6_4_k_cu_f6d4eb04_66716ignoreE:
	.zero		1
	.type		_ZN39_INTERNAL_f2d3f6c6_4_k_cu_f6d4eb04_66714cute7productE,@object
	.size		_ZN39_INTERNAL_f2d3f6c6_4_k_cu_f6d4eb04_66714cute7productE,(_ZN39_INTERNAL_f2d3f6c6_4_k_cu_f6d4eb04_66714cuda3std3__45__cpo3endE - _ZN39_INTERNAL_f2d3f6c6_4_k_cu_f6d4eb04_66714cute7productE)
_ZN39_INTERNAL_f2d3f6c6_4_k_cu_f6d4eb04_66714cute7productE:
	.zero		1
	.type		_ZN39_INTERNAL_f2d3f6c6_4_k_cu_f6d4eb04_66714cuda3std3__45__cpo3endE,@object
	.size		_ZN39_INTERNAL_f2d3f6c6_4_k_cu_f6d4eb04_66714cuda3std3__45__cpo3endE,(_ZN39_INTERNAL_f2d3f6c6_4_k_cu_f6d4eb04_66714cuda3std3__419piecewise_constructE - _ZN39_INTERNAL_f2d3f6c6_4_k_cu_f6d4eb04_66714cuda3std3__45__cpo3endE)
_ZN39_INTERNAL_f2d3f6c6_4_k_cu_f6d4eb04_66714cuda3std3__45__cpo3endE:
	.zero		1
	.type		_ZN39_INTERNAL_f2d3f6c6_4_k_cu_f6d4eb04_66714cuda3std3__419piecewise_constructE,@object
	.size		_ZN39_INTERNAL_f2d3f6c6_4_k_cu_f6d4eb04_66714cuda3std3__419piecewise_constructE,(_ZN39_INTERNAL_f2d3f6c6_4_k_cu_f6d4eb04_66714cuda3std3__45__cpo4cendE - _ZN39_INTERNAL_f2d3f6c6_4_k_cu_f6d4eb04_66714cuda3std3__419piecewise_constructE)
_ZN39_INTERNAL_f2d3f6c6_4_k_cu_f6d4eb04_66714cuda3std3__419piecewise_constructE:
	.zero		1
	.type		_ZN39_INTERNAL_f2d3f6c6_4_k_cu_f6d4eb04_66714cuda3std3__45__cpo4cendE,@object
	.size		_ZN39_INTERNAL_f2d3f6c6_4_k_cu_f6d4eb04_66714cuda3std3__45__cpo4cendE,(_ZN39_INTERNAL_f2d3f6c6_4_k_cu_f6d4eb04_66714cuda3std6ranges3__45__cpo4swapE - _ZN39_INTERNAL_f2d3f6c6_4_k_cu_f6d4eb04_66714cuda3std3__45__cpo4cendE)
_ZN39_INTERNAL_f2d3f6c6_4_k_cu_f6d4eb04_66714cuda3std3__45__cpo4cendE:
	.zero		1
	.type		_ZN39_INTERNAL_f2d3f6c6_4_k_cu_f6d4eb04_66714cuda3std6ranges3__45__cpo4swapE,@object
	.size		_ZN39_INTERNAL_f2d3f6c6_4_k_cu_f6d4eb04_66714cuda3std6ranges3__45__cpo4swapE,(.L_8 - _ZN39_INTERNAL_f2d3f6c6_4_k_cu_f6d4eb04_66714cuda3std6ranges3__45__cpo4swapE)
_ZN39_INTERNAL_f2d3f6c6_4_k_cu_f6d4eb04_66714cuda3std6ranges3__45__cpo4swapE:
	.zero		1
.L_8:


//--------------------- .nv.constant0._ZN7cutlass13device_kernelINS_4gemm6kernel13GemmUniversalIN4cute5tupleIJiiiiEEENS1_10collective13CollectiveMmaINS1_34MainloopSm90TmaGmmaWarpSpecializedILi5ENS5_IJNS4_1CILi1EEESB_SB_EEENS1_35KernelTmaWarpSpecializedCooperativeEEENS5_IJNSA_ILi256EEENSA_ILi128EEENSA_ILi32EEEEEEaNS5_IJlSB_lEEEaSJ_NS4_8TiledMMAINS4_8MMA_AtomIJNS4_4SM904GMMA27MMA_64x128x32_S32S8S8_SS_TNEEEENS4_6LayoutINS5_IJNSA_ILi2EEESB_SB_EEENS5_IJSB_NSA_ILi0EEEST_EEEEENS5_IJNS4_10UnderscoreESW_SW_EEEEENS4_13SM90_TMA_LOADENS4_14ComposedLayoutINS4_7SwizzleILi1ELi4ELi3EEENS4_18smem_ptr_flag_bitsILi8EEENSQ_INS5_IJNSA_ILi8EEESH_EEENS5_IJSH_SB_EEEEEEEvNS4_8identityESZ_S19_vS1A_EENS_8epilogue10collective6detail29Sm90TmaWarpSpecializedAdapterINS1D_15DefaultEpilogueIaSJ_SJ_NS1C_6thread17LinearCombinationIaLi1EiiLNS1H_9ScaleType4KindE0ELNS_15FloatRoundStyleE2EaEENS1_15EpilogueDefaultEEEEEvvEEEEvNT_6ParamsE --------------------------
	.section	.nv.constant0._ZN7cutlass13device_kernelINS_4gemm6kernel13GemmUniversalIN4cute5tupleIJiiiiEEENS1_10collective13CollectiveMmaINS1_34MainloopSm90TmaGmmaWarpSpecializedILi5ENS5_IJNS4_1CILi1EEESB_SB_EEENS1_35KernelTmaWarpSpecializedCooperativeEEENS5_IJNSA_ILi256EEENSA_ILi128EEENSA_ILi32EEEEEEaNS5_IJlSB_lEEEaSJ_NS4_8TiledMMAINS4_8MMA_AtomIJNS4_4SM904GMMA27MMA_64x128x32_S32S8S8_SS_TNEEEENS4_6LayoutINS5_IJNSA_ILi2EEESB_SB_EEENS5_IJSB_NSA_ILi0EEEST_EEEEENS5_IJNS4_10UnderscoreESW_SW_EEEEENS4_13SM90_TMA_LOADENS4_14ComposedLayoutINS4_7SwizzleILi1ELi4ELi3EEENS4_18smem_ptr_flag_bitsILi8EEENSQ_INS5_IJNSA_ILi8EEESH_EEENS5_IJSH_SB_EEEEEEEvNS4_8identityESZ_S19_vS1A_EENS_8epilogue10collective6detail29Sm90TmaWarpSpecializedAdapterINS1D_15DefaultEpilogueIaSJ_SJ_NS1C_6thread17LinearCombinationIaLi1EiiLNS1H_9ScaleType4KindE0ELNS_15FloatRoundStyleE2EaEENS1_15EpilogueDefaultEEEEEvvEEEEvNT_6ParamsE,"a",@progbits
	.sectionflags	@""
	.align	4
.nv.constant0._ZN7cutlass13device_kernelINS_4gemm6kernel13GemmUniversalIN4cute5tupleIJiiiiEEENS1_10collective13CollectiveMmaINS1_34MainloopSm90TmaGmmaWarpSpecializedILi5ENS5_IJNS4_1CILi1EEESB_SB_EEENS1_35KernelTmaWarpSpecializedCooperativeEEENS5_IJNSA_ILi256EEENSA_ILi128EEENSA_ILi32EEEEEEaNS5_IJlSB_lEEEaSJ_NS4_8TiledMMAINS4_8MMA_AtomIJNS4_4SM904GMMA27MMA_64x128x32_S32S8S8_SS_TNEEEENS4_6LayoutINS5_IJNSA_ILi2EEESB_SB_EEENS5_IJSB_NSA_ILi0EEEST_EEEEENS5_IJNS4_10UnderscoreESW_SW_EEEEENS4_13SM90_TMA_LOADENS4_14ComposedLayoutINS4_7SwizzleILi1ELi4ELi3EEENS4_18smem_ptr_flag_bitsILi8EEENSQ_INS5_IJNSA_ILi8EEESH_EEENS5_IJSH_SB_EEEEEEEvNS4_8identityESZ_S19_vS1A_EENS_8epilogue10collective6detail29Sm90TmaWarpSpecializedAdapterINS1D_15DefaultEpilogueIaSJ_SJ_NS1C_6thread17LinearCombinationIaLi1EiiLNS1H_9ScaleType4KindE0ELNS_15FloatRoundStyleE2EaEENS1_15EpilogueDefaultEEEEEvvEEEEvNT_6ParamsE:
	.zero		1664


//--------------------- SYMBOLS --------------------------

	.type		.nv.reservedSmem.offset0,@object
	.size		.nv.reservedSmem.offset0,0x4
	.type		__assertfail,@function
